//
// Generated by NVIDIA NVVM Compiler
//
// Compiler Build ID: CL-36424714
// Cuda compilation tools, release 13.0, V13.0.88
// Based on NVVM 20.0.0
//

.version 9.0
.target sm_100
.address_size 64

	// .globl	sgemm
// _ZZ4gemmIfEviiiT_PKS0_iS2_iS0_PS0_iE2As has been demoted
// _ZZ4gemmIfEviiiT_PKS0_iS2_iS0_PS0_iE2Bs has been demoted
// _ZZ4gemmIdEviiiT_PKS0_iS2_iS0_PS0_iE2As has been demoted
// _ZZ4gemmIdEviiiT_PKS0_iS2_iS0_PS0_iE2Bs has been demoted

.visible .entry sgemm(
	.param .u32 sgemm_param_0,
	.param .u32 sgemm_param_1,
	.param .u32 sgemm_param_2,
	.param .f32 sgemm_param_3,
	.param .u64 .ptr .align 1 sgemm_param_4,
	.param .u32 sgemm_param_5,
	.param .u64 .ptr .align 1 sgemm_param_6,
	.param .u32 sgemm_param_7,
	.param .f32 sgemm_param_8,
	.param .u64 .ptr .align 1 sgemm_param_9,
	.param .u32 sgemm_param_10
)
{
	.reg .pred 	%p<17>;
	.reg .b32 	%r<59>;
	.reg .b32 	%f<118>;
	.reg .b64 	%rd<13>;
	// demoted variable
	.shared .align 4 .b8 _ZZ4gemmIfEviiiT_PKS0_iS2_iS0_PS0_iE2As[4096];
	// demoted variable
	.shared .align 4 .b8 _ZZ4gemmIfEviiiT_PKS0_iS2_iS0_PS0_iE2Bs[4096];
	ld.param.u32 	%r33, [sgemm_param_0];
	ld.param.u32 	%r34, [sgemm_param_1];
	ld.param.u32 	%r35, [sgemm_param_2];
	ld.param.f32 	%f11, [sgemm_param_3];
	ld.param.u64 	%rd6, [sgemm_param_4];
	ld.param.u32 	%r36, [sgemm_param_5];
	ld.param.u64 	%rd7, [sgemm_param_6];
	ld.param.f32 	%f12, [sgemm_param_8];
	ld.param.u64 	%rd8, [sgemm_param_9];
	mov.u32 	%r1, %tid.x;
	mov.u32 	%r2, %tid.y;
	mov.u32 	%r39, %ctaid.x;
	shl.b32 	%r52, %r39, 5;
	setp.ge.s32 	%p1, %r52, %r34;
	@%p1 bra 	$L__BB0_17;
	mov.u32 	%r40, %ctaid.y;
	shl.b32 	%r4, %r40, 5;
	shl.b32 	%r41, %r2, 7;
	mov.u32 	%r42, _ZZ4gemmIfEviiiT_PKS0_iS2_iS0_PS0_iE2As;
	add.s32 	%r5, %r42, %r41;
	shl.b32 	%r43, %r1, 2;
	add.s32 	%r6, %r5, %r43;
	mov.u32 	%r44, _ZZ4gemmIfEviiiT_PKS0_iS2_iS0_PS0_iE2Bs;
	add.s32 	%r8, %r44, %r43;
	add.s32 	%r7, %r8, %r41;
	mov.u32 	%r45, %nctaid.y;
	shl.b32 	%r9, %r45, 5;
	mov.u32 	%r46, %nctaid.x;
	shl.b32 	%r10, %r46, 5;
	mad.lo.s32 	%r11, %r1, %r36, %r2;
	shl.b32 	%r12, %r36, 5;
	cvta.to.global.u64 	%rd1, %rd8;
	cvta.to.global.u64 	%rd2, %rd6;
	cvta.to.global.u64 	%rd3, %rd7;
$L__BB0_2:
	setp.ge.s32 	%p2, %r4, %r33;
	@%p2 bra 	$L__BB0_16;
	ld.param.u32 	%r51, [sgemm_param_10];
	ld.param.u32 	%r50, [sgemm_param_7];
	add.s32 	%r14, %r52, %r1;
	mul.lo.s32 	%r15, %r14, %r51;
	mad.lo.s32 	%r16, %r14, %r50, %r2;
	mov.u32 	%r53, %r4;
$L__BB0_4:
	setp.lt.s32 	%p3, %r35, 1;
	mov.f32 	%f116, 0f00000000;
	@%p3 bra 	$L__BB0_11;
	add.s32 	%r18, %r53, %r2;
	add.s32 	%r55, %r11, %r53;
	mov.f32 	%f116, 0f00000000;
	mov.b32 	%r58, 0;
	mov.u32 	%r54, %r1;
	mov.u32 	%r56, %r2;
	mov.u32 	%r57, %r16;
$L__BB0_6:
	setp.ge.s32 	%p4, %r18, %r33;
	mul.wide.s32 	%rd9, %r57, 4;
	add.s64 	%rd4, %rd3, %rd9;
	setp.ge.s32 	%p5, %r54, %r35;
	mov.f32 	%f114, 0f00000000;
	or.pred  	%p6, %p5, %p4;
	@%p6 bra 	$L__BB0_8;
	mul.wide.s32 	%rd10, %r55, 4;
	add.s64 	%rd11, %rd2, %rd10;
	ld.global.f32 	%f114, [%rd11];
$L__BB0_8:
	setp.ge.s32 	%p7, %r14, %r34;
	st.shared.f32 	[%r6], %f114;
	setp.ge.s32 	%p8, %r56, %r35;
	mov.f32 	%f115, 0f00000000;
	or.pred  	%p9, %p7, %p8;
	@%p9 bra 	$L__BB0_10;
	ld.global.f32 	%f115, [%rd4];
$L__BB0_10:
	st.shared.f32 	[%r7], %f115;
	bar.sync 	0;
	ld.shared.f32 	%f17, [%r5];
	ld.shared.f32 	%f18, [%r8];
	fma.rn.f32 	%f19, %f17, %f18, %f116;
	ld.shared.f32 	%f20, [%r5+4];
	ld.shared.f32 	%f21, [%r8+128];
	fma.rn.f32 	%f22, %f20, %f21, %f19;
	ld.shared.f32 	%f23, [%r5+8];
	ld.shared.f32 	%f24, [%r8+256];
	fma.rn.f32 	%f25, %f23, %f24, %f22;
	ld.shared.f32 	%f26, [%r5+12];
	ld.shared.f32 	%f27, [%r8+384];
	fma.rn.f32 	%f28, %f26, %f27, %f25;
	ld.shared.f32 	%f29, [%r5+16];
	ld.shared.f32 	%f30, [%r8+512];
	fma.rn.f32 	%f31, %f29, %f30, %f28;
	ld.shared.f32 	%f32, [%r5+20];
	ld.shared.f32 	%f33, [%r8+640];
	fma.rn.f32 	%f34, %f32, %f33, %f31;
	ld.shared.f32 	%f35, [%r5+24];
	ld.shared.f32 	%f36, [%r8+768];
	fma.rn.f32 	%f37, %f35, %f36, %f34;
	ld.shared.f32 	%f38, [%r5+28];
	ld.shared.f32 	%f39, [%r8+896];
	fma.rn.f32 	%f40, %f38, %f39, %f37;
	ld.shared.f32 	%f41, [%r5+32];
	ld.shared.f32 	%f42, [%r8+1024];
	fma.rn.f32 	%f43, %f41, %f42, %f40;
	ld.shared.f32 	%f44, [%r5+36];
	ld.shared.f32 	%f45, [%r8+1152];
	fma.rn.f32 	%f46, %f44, %f45, %f43;
	ld.shared.f32 	%f47, [%r5+40];
	ld.shared.f32 	%f48, [%r8+1280];
	fma.rn.f32 	%f49, %f47, %f48, %f46;
	ld.shared.f32 	%f50, [%r5+44];
	ld.shared.f32 	%f51, [%r8+1408];
	fma.rn.f32 	%f52, %f50, %f51, %f49;
	ld.shared.f32 	%f53, [%r5+48];
	ld.shared.f32 	%f54, [%r8+1536];
	fma.rn.f32 	%f55, %f53, %f54, %f52;
	ld.shared.f32 	%f56, [%r5+52];
	ld.shared.f32 	%f57, [%r8+1664];
	fma.rn.f32 	%f58, %f56, %f57, %f55;
	ld.shared.f32 	%f59, [%r5+56];
	ld.shared.f32 	%f60, [%r8+1792];
	fma.rn.f32 	%f61, %f59, %f60, %f58;
	ld.shared.f32 	%f62, [%r5+60];
	ld.shared.f32 	%f63, [%r8+1920];
	fma.rn.f32 	%f64, %f62, %f63, %f61;
	ld.shared.f32 	%f65, [%r5+64];
	ld.shared.f32 	%f66, [%r8+2048];
	fma.rn.f32 	%f67, %f65, %f66, %f64;
	ld.shared.f32 	%f68, [%r5+68];
	ld.shared.f32 	%f69, [%r8+2176];
	fma.rn.f32 	%f70, %f68, %f69, %f67;
	ld.shared.f32 	%f71, [%r5+72];
	ld.shared.f32 	%f72, [%r8+2304];
	fma.rn.f32 	%f73, %f71, %f72, %f70;
	ld.shared.f32 	%f74, [%r5+76];
	ld.shared.f32 	%f75, [%r8+2432];
	fma.rn.f32 	%f76, %f74, %f75, %f73;
	ld.shared.f32 	%f77, [%r5+80];
	ld.shared.f32 	%f78, [%r8+2560];
	fma.rn.f32 	%f79, %f77, %f78, %f76;
	ld.shared.f32 	%f80, [%r5+84];
	ld.shared.f32 	%f81, [%r8+2688];
	fma.rn.f32 	%f82, %f80, %f81, %f79;
	ld.shared.f32 	%f83, [%r5+88];
	ld.shared.f32 	%f84, [%r8+2816];
	fma.rn.f32 	%f85, %f83, %f84, %f82;
	ld.shared.f32 	%f86, [%r5+92];
	ld.shared.f32 	%f87, [%r8+2944];
	fma.rn.f32 	%f88, %f86, %f87, %f85;
	ld.shared.f32 	%f89, [%r5+96];
	ld.shared.f32 	%f90, [%r8+3072];
	fma.rn.f32 	%f91, %f89, %f90, %f88;
	ld.shared.f32 	%f92, [%r5+100];
	ld.shared.f32 	%f93, [%r8+3200];
	fma.rn.f32 	%f94, %f92, %f93, %f91;
	ld.shared.f32 	%f95, [%r5+104];
	ld.shared.f32 	%f96, [%r8+3328];
	fma.rn.f32 	%f97, %f95, %f96, %f94;
	ld.shared.f32 	%f98, [%r5+108];
	ld.shared.f32 	%f99, [%r8+3456];
	fma.rn.f32 	%f100, %f98, %f99, %f97;
	ld.shared.f32 	%f101, [%r5+112];
	ld.shared.f32 	%f102, [%r8+3584];
	fma.rn.f32 	%f103, %f101, %f102, %f100;
	ld.shared.f32 	%f104, [%r5+116];
	ld.shared.f32 	%f105, [%r8+3712];
	fma.rn.f32 	%f106, %f104, %f105, %f103;
	ld.shared.f32 	%f107, [%r5+120];
	ld.shared.f32 	%f108, [%r8+3840];
	fma.rn.f32 	%f109, %f107, %f108, %f106;
	ld.shared.f32 	%f110, [%r5+124];
	ld.shared.f32 	%f111, [%r8+3968];
	fma.rn.f32 	%f116, %f110, %f111, %f109;
	bar.sync 	0;
	add.s32 	%r58, %r58, 32;
	add.s32 	%r57, %r57, 32;
	add.s32 	%r56, %r56, 32;
	add.s32 	%r55, %r55, %r12;
	add.s32 	%r54, %r54, 32;
	setp.lt.s32 	%p10, %r58, %r35;
	@%p10 bra 	$L__BB0_6;
$L__BB0_11:
	setp.ge.s32 	%p11, %r14, %r34;
	add.s32 	%r30, %r53, %r2;
	setp.ge.s32 	%p12, %r30, %r33;
	or.pred  	%p13, %p11, %p12;
	@%p13 bra 	$L__BB0_15;
	setp.eq.f32 	%p14, %f12, 0f00000000;
	mul.f32 	%f117, %f11, %f116;
	add.s32 	%r49, %r30, %r15;
	mul.wide.s32 	%rd12, %r49, 4;
	add.s64 	%rd5, %rd1, %rd12;
	@%p14 bra 	$L__BB0_14;
	ld.global.f32 	%f112, [%rd5];
	fma.rn.f32 	%f117, %f12, %f112, %f117;
$L__BB0_14:
	st.global.f32 	[%rd5], %f117;
$L__BB0_15:
	add.s32 	%r53, %r53, %r9;
	setp.lt.s32 	%p15, %r53, %r33;
	@%p15 bra 	$L__BB0_4;
$L__BB0_16:
	add.s32 	%r52, %r52, %r10;
	setp.lt.s32 	%p16, %r52, %r34;
	@%p16 bra 	$L__BB0_2;
$L__BB0_17:
	ret;

}
	// .globl	dgemm
.visible .entry dgemm(
	.param .u32 dgemm_param_0,
	.param .u32 dgemm_param_1,
	.param .u32 dgemm_param_2,
	.param .f64 dgemm_param_3,
	.param .u64 .ptr .align 1 dgemm_param_4,
	.param .u32 dgemm_param_5,
	.param .u64 .ptr .align 1 dgemm_param_6,
	.param .u32 dgemm_param_7,
	.param .f64 dgemm_param_8,
	.param .u64 .ptr .align 1 dgemm_param_9,
	.param .u32 dgemm_param_10
)
{
	.reg .pred 	%p<17>;
	.reg .b32 	%r<59>;
	.reg .b64 	%rd<13>;
	.reg .b64 	%fd<119>;
	// demoted variable
	.shared .align 8 .b8 _ZZ4gemmIdEviiiT_PKS0_iS2_iS0_PS0_iE2As[8192];
	// demoted variable
	.shared .align 8 .b8 _ZZ4gemmIdEviiiT_PKS0_iS2_iS0_PS0_iE2Bs[8192];
	ld.param.u32 	%r32, [dgemm_param_0];
	ld.param.u32 	%r33, [dgemm_param_1];
	ld.param.u32 	%r34, [dgemm_param_2];
	ld.param.u64 	%rd6, [dgemm_param_4];
	ld.param.u32 	%r35, [dgemm_param_5];
	ld.param.u64 	%rd7, [dgemm_param_6];
	ld.param.f64 	%fd12, [dgemm_param_8];
	ld.param.u64 	%rd8, [dgemm_param_9];
	mov.u32 	%r1, %tid.x;
	mov.u32 	%r2, %tid.y;
	mov.u32 	%r38, %ctaid.x;
	shl.b32 	%r52, %r38, 5;
	setp.ge.s32 	%p1, %r52, %r33;
	@%p1 bra 	$L__BB1_17;
	mov.u32 	%r39, %ctaid.y;
	shl.b32 	%r4, %r39, 5;
	shl.b32 	%r40, %r2, 8;
	mov.u32 	%r41, _ZZ4gemmIdEviiiT_PKS0_iS2_iS0_PS0_iE2As;
	add.s32 	%r5, %r41, %r40;
	shl.b32 	%r42, %r1, 3;
	add.s32 	%r6, %r5, %r42;
	mov.u32 	%r43, _ZZ4gemmIdEviiiT_PKS0_iS2_iS0_PS0_iE2Bs;
	add.s32 	%r8, %r43, %r42;
	add.s32 	%r7, %r8, %r40;
	mov.u32 	%r44, %nctaid.y;
	shl.b32 	%r9, %r44, 5;
	mad.lo.s32 	%r10, %r1, %r35, %r2;
	shl.b32 	%r11, %r35, 5;
	cvta.to.global.u64 	%rd1, %rd8;
	cvta.to.global.u64 	%rd2, %rd6;
	cvta.to.global.u64 	%rd3, %rd7;
$L__BB1_2:
	setp.ge.s32 	%p2, %r4, %r32;
	@%p2 bra 	$L__BB1_16;
	ld.param.u32 	%r51, [dgemm_param_10];
	ld.param.u32 	%r50, [dgemm_param_7];
	add.s32 	%r13, %r52, %r1;
	mul.lo.s32 	%r14, %r13, %r51;
	mad.lo.s32 	%r15, %r13, %r50, %r2;
	mov.u32 	%r53, %r4;
$L__BB1_4:
	setp.lt.s32 	%p3, %r34, 1;
	mov.f64 	%fd117, 0d0000000000000000;
	@%p3 bra 	$L__BB1_11;
	add.s32 	%r17, %r53, %r2;
	add.s32 	%r55, %r10, %r53;
	mov.f64 	%fd117, 0d0000000000000000;
	mov.b32 	%r58, 0;
	mov.u32 	%r54, %r1;
	mov.u32 	%r56, %r2;
	mov.u32 	%r57, %r15;
$L__BB1_6:
	setp.ge.s32 	%p4, %r17, %r32;
	mul.wide.s32 	%rd9, %r57, 8;
	add.s64 	%rd4, %rd3, %rd9;
	setp.ge.s32 	%p5, %r54, %r34;
	mov.f64 	%fd115, 0d0000000000000000;
	or.pred  	%p6, %p5, %p4;
	@%p6 bra 	$L__BB1_8;
	mul.wide.s32 	%rd10, %r55, 8;
	add.s64 	%rd11, %rd2, %rd10;
	ld.global.f64 	%fd115, [%rd11];
$L__BB1_8:
	setp.ge.s32 	%p7, %r13, %r33;
	st.shared.f64 	[%r6], %fd115;
	setp.ge.s32 	%p8, %r56, %r34;
	mov.f64 	%fd116, 0d0000000000000000;
	or.pred  	%p9, %p7, %p8;
	@%p9 bra 	$L__BB1_10;
	ld.global.f64 	%fd116, [%rd4];
$L__BB1_10:
	st.shared.f64 	[%r7], %fd116;
	bar.sync 	0;
	ld.shared.f64 	%fd17, [%r5];
	ld.shared.f64 	%fd18, [%r8];
	fma.rn.f64 	%fd19, %fd17, %fd18, %fd117;
	ld.shared.f64 	%fd20, [%r5+8];
	ld.shared.f64 	%fd21, [%r8+256];
	fma.rn.f64 	%fd22, %fd20, %fd21, %fd19;
	ld.shared.f64 	%fd23, [%r5+16];
	ld.shared.f64 	%fd24, [%r8+512];
	fma.rn.f64 	%fd25, %fd23, %fd24, %fd22;
	ld.shared.f64 	%fd26, [%r5+24];
	ld.shared.f64 	%fd27, [%r8+768];
	fma.rn.f64 	%fd28, %fd26, %fd27, %fd25;
	ld.shared.f64 	%fd29, [%r5+32];
	ld.shared.f64 	%fd30, [%r8+1024];
	fma.rn.f64 	%fd31, %fd29, %fd30, %fd28;
	ld.shared.f64 	%fd32, [%r5+40];
	ld.shared.f64 	%fd33, [%r8+1280];
	fma.rn.f64 	%fd34, %fd32, %fd33, %fd31;
	ld.shared.f64 	%fd35, [%r5+48];
	ld.shared.f64 	%fd36, [%r8+1536];
	fma.rn.f64 	%fd37, %fd35, %fd36, %fd34;
	ld.shared.f64 	%fd38, [%r5+56];
	ld.shared.f64 	%fd39, [%r8+1792];
	fma.rn.f64 	%fd40, %fd38, %fd39, %fd37;
	ld.shared.f64 	%fd41, [%r5+64];
	ld.shared.f64 	%fd42, [%r8+2048];
	fma.rn.f64 	%fd43, %fd41, %fd42, %fd40;
	ld.shared.f64 	%fd44, [%r5+72];
	ld.shared.f64 	%fd45, [%r8+2304];
	fma.rn.f64 	%fd46, %fd44, %fd45, %fd43;
	ld.shared.f64 	%fd47, [%r5+80];
	ld.shared.f64 	%fd48, [%r8+2560];
	fma.rn.f64 	%fd49, %fd47, %fd48, %fd46;
	ld.shared.f64 	%fd50, [%r5+88];
	ld.shared.f64 	%fd51, [%r8+2816];
	fma.rn.f64 	%fd52, %fd50, %fd51, %fd49;
	ld.shared.f64 	%fd53, [%r5+96];
	ld.shared.f64 	%fd54, [%r8+3072];
	fma.rn.f64 	%fd55, %fd53, %fd54, %fd52;
	ld.shared.f64 	%fd56, [%r5+104];
	ld.shared.f64 	%fd57, [%r8+3328];
	fma.rn.f64 	%fd58, %fd56, %fd57, %fd55;
	ld.shared.f64 	%fd59, [%r5+112];
	ld.shared.f64 	%fd60, [%r8+3584];
	fma.rn.f64 	%fd61, %fd59, %fd60, %fd58;
	ld.shared.f64 	%fd62, [%r5+120];
	ld.shared.f64 	%fd63, [%r8+3840];
	fma.rn.f64 	%fd64, %fd62, %fd63, %fd61;
	ld.shared.f64 	%fd65, [%r5+128];
	ld.shared.f64 	%fd66, [%r8+4096];
	fma.rn.f64 	%fd67, %fd65, %fd66, %fd64;
	ld.shared.f64 	%fd68, [%r5+136];
	ld.shared.f64 	%fd69, [%r8+4352];
	fma.rn.f64 	%fd70, %fd68, %fd69, %fd67;
	ld.shared.f64 	%fd71, [%r5+144];
	ld.shared.f64 	%fd72, [%r8+4608];
	fma.rn.f64 	%fd73, %fd71, %fd72, %fd70;
	ld.shared.f64 	%fd74, [%r5+152];
	ld.shared.f64 	%fd75, [%r8+4864];
	fma.rn.f64 	%fd76, %fd74, %fd75, %fd73;
	ld.shared.f64 	%fd77, [%r5+160];
	ld.shared.f64 	%fd78, [%r8+5120];
	fma.rn.f64 	%fd79, %fd77, %fd78, %fd76;
	ld.shared.f64 	%fd80, [%r5+168];
	ld.shared.f64 	%fd81, [%r8+5376];
	fma.rn.f64 	%fd82, %fd80, %fd81, %fd79;
	ld.shared.f64 	%fd83, [%r5+176];
	ld.shared.f64 	%fd84, [%r8+5632];
	fma.rn.f64 	%fd85, %fd83, %fd84, %fd82;
	ld.shared.f64 	%fd86, [%r5+184];
	ld.shared.f64 	%fd87, [%r8+5888];
	fma.rn.f64 	%fd88, %fd86, %fd87, %fd85;
	ld.shared.f64 	%fd89, [%r5+192];
	ld.shared.f64 	%fd90, [%r8+6144];
	fma.rn.f64 	%fd91, %fd89, %fd90, %fd88;
	ld.shared.f64 	%fd92, [%r5+200];
	ld.shared.f64 	%fd93, [%r8+6400];
	fma.rn.f64 	%fd94, %fd92, %fd93, %fd91;
	ld.shared.f64 	%fd95, [%r5+208];
	ld.shared.f64 	%fd96, [%r8+6656];
	fma.rn.f64 	%fd97, %fd95, %fd96, %fd94;
	ld.shared.f64 	%fd98, [%r5+216];
	ld.shared.f64 	%fd99, [%r8+6912];
	fma.rn.f64 	%fd100, %fd98, %fd99, %fd97;
	ld.shared.f64 	%fd101, [%r5+224];
	ld.shared.f64 	%fd102, [%r8+7168];
	fma.rn.f64 	%fd103, %fd101, %fd102, %fd100;
	ld.shared.f64 	%fd104, [%r5+232];
	ld.shared.f64 	%fd105, [%r8+7424];
	fma.rn.f64 	%fd106, %fd104, %fd105, %fd103;
	ld.shared.f64 	%fd107, [%r5+240];
	ld.shared.f64 	%fd108, [%r8+7680];
	fma.rn.f64 	%fd109, %fd107, %fd108, %fd106;
	ld.shared.f64 	%fd110, [%r5+248];
	ld.shared.f64 	%fd111, [%r8+7936];
	fma.rn.f64 	%fd117, %fd110, %fd111, %fd109;
	bar.sync 	0;
	add.s32 	%r58, %r58, 32;
	add.s32 	%r57, %r57, 32;
	add.s32 	%r56, %r56, 32;
	add.s32 	%r55, %r55, %r11;
	add.s32 	%r54, %r54, 32;
	setp.lt.s32 	%p10, %r58, %r34;
	@%p10 bra 	$L__BB1_6;
$L__BB1_11:
	setp.ge.s32 	%p11, %r13, %r33;
	add.s32 	%r29, %r53, %r2;
	setp.ge.s32 	%p12, %r29, %r32;
	or.pred  	%p13, %p11, %p12;
	@%p13 bra 	$L__BB1_15;
	ld.param.f64 	%fd113, [dgemm_param_3];
	setp.eq.f64 	%p14, %fd12, 0d0000000000000000;
	mul.f64 	%fd118, %fd113, %fd117;
	add.s32 	%r47, %r29, %r14;
	mul.wide.s32 	%rd12, %r47, 8;
	add.s64 	%rd5, %rd1, %rd12;
	@%p14 bra 	$L__BB1_14;
	ld.global.f64 	%fd112, [%rd5];
	fma.rn.f64 	%fd118, %fd12, %fd112, %fd118;
$L__BB1_14:
	st.global.f64 	[%rd5], %fd118;
$L__BB1_15:
	add.s32 	%r53, %r53, %r9;
	setp.lt.s32 	%p15, %r53, %r32;
	@%p15 bra 	$L__BB1_4;
$L__BB1_16:
	mov.u32 	%r48, %nctaid.x;
	shl.b32 	%r49, %r48, 5;
	add.s32 	%r52, %r52, %r49;
	setp.lt.s32 	%p16, %r52, %r33;
	@%p16 bra 	$L__BB1_2;
$L__BB1_17:
	ret;

}


// ===== COMPILED SASS (sm_100) =====

	.target	sm_100

	.elftype	@"ET_EXEC"


//--------------------- .note.nv.tkinfo           --------------------------
	.section	.note.nv.tkinfo,"",@"SHT_NOTE"
	.sectionflags	@"SHF_NOTE_NV_TKINFO"
	.tkinfo
        /*0018*/ 	.word	0x00000002
        /*0030*/ 	.string	""
        /*0030*/ 	.string	"ptxas"
        /*0030*/ 	.string	"Cuda compilation tools, release 13.0, V13.0.88"
        /*0030*/ 	.string	"Build cuda_13.0.r13.0/compiler.36424714_0"
        /*0030*/ 	.string	"-arch sm_100 -m 64 "



//--------------------- .note.nv.cuinfo           --------------------------
	.section	.note.nv.cuinfo,"",@"SHT_NOTE"
	.sectionflags	@"SHF_NOTE_NV_CUINFO"
        /*0018*/ 	.short	0x0002
        /*001a*/ 	.short	0x0064
        /*001c*/ 	.short	0x0082
	.zero		2


//--------------------- .nv.info                  --------------------------
	.section	.nv.info,"",@"SHT_CUDA_INFO"
	.align	4


	//----- nvinfo : EIATTR_REGCOUNT
	.align		4
        /*0000*/ 	.byte	0x04, 0x2f
        /*0002*/ 	.short	(.L_1 - .L_0)
	.align		4
.L_0:
        /*0004*/ 	.word	index@(sgemm)
        /*0008*/ 	.word	0x00000020


	//----- nvinfo : EIATTR_FRAME_SIZE
	.align		4
.L_1:
        /*000c*/ 	.byte	0x04, 0x11
        /*000e*/ 	.short	(.L_3 - .L_2)
	.align		4
.L_2:
        /*0010*/ 	.word	index@(sgemm)
        /*0014*/ 	.word	0x00000000


	//----- nvinfo : EIATTR_REGCOUNT
	.align		4
.L_3:
        /*0018*/ 	.byte	0x04, 0x2f
        /*001a*/ 	.short	(.L_5 - .L_4)
	.align		4
.L_4:
        /*001c*/ 	.word	index@(dgemm)
        /*0020*/ 	.word	0x00000020


	//----- nvinfo : EIATTR_FRAME_SIZE
	.align		4
.L_5:
        /*0024*/ 	.byte	0x04, 0x11
        /*0026*/ 	.short	(.L_7 - .L_6)
	.align		4
.L_6:
        /*0028*/ 	.word	index@(dgemm)
        /*002c*/ 	.word	0x00000000


	//----- nvinfo : EIATTR_MIN_STACK_SIZE
	.align		4
.L_7:
        /*0030*/ 	.byte	0x04, 0x12
        /*0032*/ 	.short	(.L_9 - .L_8)
	.align		4
.L_8:
        /*0034*/ 	.word	index@(dgemm)
        /*0038*/ 	.word	0x00000000


	//----- nvinfo : EIATTR_MIN_STACK_SIZE
	.align		4
.L_9:
        /*003c*/ 	.byte	0x04, 0x12
        /*003e*/ 	.short	(.L_11 - .L_10)
	.align		4
.L_10:
        /*0040*/ 	.word	index@(sgemm)
        /*0044*/ 	.word	0x00000000
.L_11:


//--------------------- .nv.compat                --------------------------
	.section	.nv.compat,"",@"SHT_CUDA_COMPAT_INFO"
	.align	4
        /*0000*/ 	.byte	0x02, 0x09, 0x00, 0x00, 0x02, 0x02, 0x01, 0x00, 0x02, 0x05, 0x05, 0x00, 0x03, 0x07, 0x01, 0x01
        /*0010*/ 	.byte	0x02, 0x03, 0x00, 0x00, 0x02, 0x06, 0x01, 0x00, 0x04, 0x0b, 0x08, 0x00, 0x01, 0x00, 0x00, 0x00
        /*0020*/ 	.byte	0x00, 0x00, 0x00, 0x00


//--------------------- .nv.info.dgemm            --------------------------
	.section	.nv.info.dgemm,"",@"SHT_CUDA_INFO"
	.sectionflags	@""
	.align	4


	//----- nvinfo : EIATTR_CUDA_API_VERSION
	.align		4
        /*0000*/ 	.byte	0x04, 0x37
        /*0002*/ 	.short	(.L_13 - .L_12)
.L_12:
        /*0004*/ 	.word	0x00000082


	//----- nvinfo : EIATTR_KPARAM_INFO
	.align		4
.L_13:
        /*0008*/ 	.byte	0x04, 0x17
        /*000a*/ 	.short	(.L_15 - .L_14)
.L_14:
        /*000c*/ 	.word	0x00000000
        /*0010*/ 	.short	0x000a
        /*0012*/ 	.short	0x0048
        /*0014*/ 	.byte	0x00, 0xf0, 0x11, 0x00


	//----- nvinfo : EIATTR_KPARAM_INFO
	.align		4
.L_15:
        /*0018*/ 	.byte	0x04, 0x17
        /*001a*/ 	.short	(.L_17 - .L_16)
.L_16:
        /*001c*/ 	.word	0x00000000
        /*0020*/ 	.short	0x0009
        /*0022*/ 	.short	0x0040
        /*0024*/ 	.byte	0x00, 0xf5, 0x21, 0x00


	//----- nvinfo : EIATTR_KPARAM_INFO
	.align		4
.L_17:
        /*0028*/ 	.byte	0x04, 0x17
        /*002a*/ 	.short	(.L_19 - .L_18)
.L_18:
        /*002c*/ 	.word	0x00000000
        /*0030*/ 	.short	0x0008
        /*0032*/ 	.short	0x0038
        /*0034*/ 	.byte	0x00, 0xf0, 0x21, 0x00


	//----- nvinfo : EIATTR_KPARAM_INFO
	.align		4
.L_19:
        /*0038*/ 	.byte	0x04, 0x17
        /*003a*/ 	.short	(.L_21 - .L_20)
.L_20:
        /*003c*/ 	.word	0x00000000
        /*0040*/ 	.short	0x0007
        /*0042*/ 	.short	0x0030
        /*0044*/ 	.byte	0x00, 0xf0, 0x11, 0x00


	//----- nvinfo : EIATTR_KPARAM_INFO
	.align		4
.L_21:
        /*0048*/ 	.byte	0x04, 0x17
        /*004a*/ 	.short	(.L_23 - .L_22)
.L_22:
        /*004c*/ 	.word	0x00000000
        /*0050*/ 	.short	0x0006
        /*0052*/ 	.short	0x0028
        /*0054*/ 	.byte	0x00, 0xf5, 0x21, 0x00


	//----- nvinfo : EIATTR_KPARAM_INFO
	.align		4
.L_23:
        /*0058*/ 	.byte	0x04, 0x17
        /*005a*/ 	.short	(.L_25 - .L_24)
.L_24:
        /*005c*/ 	.word	0x00000000
        /*0060*/ 	.short	0x0005
        /*0062*/ 	.short	0x0020
        /*0064*/ 	.byte	0x00, 0xf0, 0x11, 0x00


	//----- nvinfo : EIATTR_KPARAM_INFO
	.align		4
.L_25:
        /*0068*/ 	.byte	0x04, 0x17
        /*006a*/ 	.short	(.L_27 - .L_26)
.L_26:
        /*006c*/ 	.word	0x00000000
        /*0070*/ 	.short	0x0004
        /*0072*/ 	.short	0x0018
        /*0074*/ 	.byte	0x00, 0xf5, 0x21, 0x00


	//----- nvinfo : EIATTR_KPARAM_INFO
	.align		4
.L_27:
        /*0078*/ 	.byte	0x04, 0x17
        /*007a*/ 	.short	(.L_29 - .L_28)
.L_28:
        /*007c*/ 	.word	0x00000000
        /*0080*/ 	.short	0x0003
        /*0082*/ 	.short	0x0010
        /*0084*/ 	.byte	0x00, 0xf0, 0x21, 0x00


	//----- nvinfo : EIATTR_KPARAM_INFO
	.align		4
.L_29:
        /*0088*/ 	.byte	0x04, 0x17
        /*008a*/ 	.short	(.L_31 - .L_30)
.L_30:
        /*008c*/ 	.word	0x00000000
        /*0090*/ 	.short	0x0002
        /*0092*/ 	.short	0x0008
        /*0094*/ 	.byte	0x00, 0xf0, 0x11, 0x00


	//----- nvinfo : EIATTR_KPARAM_INFO
	.align		4
.L_31:
        /*0098*/ 	.byte	0x04, 0x17
        /*009a*/ 	.short	(.L_33 - .L_32)
.L_32:
        /*009c*/ 	.word	0x00000000
        /*00a0*/ 	.short	0x0001
        /*00a2*/ 	.short	0x0004
        /*00a4*/ 	.byte	0x00, 0xf0, 0x11, 0x00


	//----- nvinfo : EIATTR_KPARAM_INFO
	.align		4
.L_33:
        /*00a8*/ 	.byte	0x04, 0x17
        /*00aa*/ 	.short	(.L_35 - .L_34)
.L_34:
        /*00ac*/ 	.word	0x00000000
        /*00b0*/ 	.short	0x0000
        /*00b2*/ 	.short	0x0000
        /*00b4*/ 	.byte	0x00, 0xf0, 0x11, 0x00


	//----- nvinfo : EIATTR_SPARSE_MMA_MASK
	.align		4
.L_35:
        /*00b8*/ 	.byte	0x03, 0x50
        /*00ba*/ 	.short	0x0000


	//----- nvinfo : EIATTR_MAXREG_COUNT
	.align		4
        /*00bc*/ 	.byte	0x03, 0x1b
        /*00be*/ 	.short	0x00ff


	//----- nvinfo : EIATTR_NUM_BARRIERS
	.align		4
        /*00c0*/ 	.byte	0x02, 0x4c
        /*00c2*/ 	.byte	0x01
	.zero		1


	//----- nvinfo : EIATTR_MERCURY_ISA_VERSION
	.align		4
        /*00c4*/ 	.byte	0x03, 0x5f
        /*00c6*/ 	.short	0x0101


	//----- nvinfo : EIATTR_VRC_CTA_INIT_COUNT
	.align		4
        /*00c8*/ 	.byte	0x02, 0x4a
	.zero		1
	.zero		1


	//----- nvinfo : EIATTR_EXIT_INSTR_OFFSETS
	.align		4
        /*00cc*/ 	.byte	0x04, 0x1c
        /*00ce*/ 	.short	(.L_37 - .L_36)


	//   ....[0]....
.L_36:
        /*00d0*/ 	.word	0x00000050


	//   ....[1]....
        /*00d4*/ 	.word	0x00000b00


	//----- nvinfo : EIATTR_CRS_STACK_SIZE
	.align		4
.L_37:
        /*00d8*/ 	.byte	0x04, 0x1e
        /*00da*/ 	.short	(.L_39 - .L_38)
.L_38:
        /*00dc*/ 	.word	0x00000000


	//----- nvinfo : EIATTR_CBANK_PARAM_SIZE
	.align		4
.L_39:
        /*00e0*/ 	.byte	0x03, 0x19
        /*00e2*/ 	.short	0x004c


	//----- nvinfo : EIATTR_PARAM_CBANK
	.align		4
        /*00e4*/ 	.byte	0x04, 0x0a
        /*00e6*/ 	.short	(.L_41 - .L_40)
	.align		4
.L_40:
        /*00e8*/ 	.word	index@(.nv.constant0.dgemm)
        /*00ec*/ 	.short	0x0380
        /*00ee*/ 	.short	0x004c


	//----- nvinfo : EIATTR_SW_WAR
	.align		4
.L_41:
        /*00f0*/ 	.byte	0x04, 0x36
        /*00f2*/ 	.short	(.L_43 - .L_42)
.L_42:
        /*00f4*/ 	.word	0x00000008
.L_43:


//--------------------- .nv.info.sgemm            --------------------------
	.section	.nv.info.sgemm,"",@"SHT_CUDA_INFO"
	.sectionflags	@""
	.align	4


	//----- nvinfo : EIATTR_CUDA_API_VERSION
	.align		4
        /*0000*/ 	.byte	0x04, 0x37
        /*0002*/ 	.short	(.L_45 - .L_44)
.L_44:
        /*0004*/ 	.word	0x00000082


	//----- nvinfo : EIATTR_KPARAM_INFO
	.align		4
.L_45:
        /*0008*/ 	.byte	0x04, 0x17
        /*000a*/ 	.short	(.L_47 - .L_46)
.L_46:
        /*000c*/ 	.word	0x00000000
        /*0010*/ 	.short	0x000a
        /*0012*/ 	.short	0x0038
        /*0014*/ 	.byte	0x00, 0xf0, 0x11, 0x00


	//----- nvinfo : EIATTR_KPARAM_INFO
	.align		4
.L_47:
        /*0018*/ 	.byte	0x04, 0x17
        /*001a*/ 	.short	(.L_49 - .L_48)
.L_48:
        /*001c*/ 	.word	0x00000000
        /*0020*/ 	.short	0x0009
        /*0022*/ 	.short	0x0030
        /*0024*/ 	.byte	0x00, 0xf5, 0x21, 0x00


	//----- nvinfo : EIATTR_KPARAM_INFO
	.align		4
.L_49:
        /*0028*/ 	.byte	0x04, 0x17
        /*002a*/ 	.short	(.L_51 - .L_50)
.L_50:
        /*002c*/ 	.word	0x00000000
        /*0030*/ 	.short	0x0008
        /*0032*/ 	.short	0x002c
        /*0034*/ 	.byte	0x00, 0xf0, 0x11, 0x00


	//----- nvinfo : EIATTR_KPARAM_INFO
	.align		4
.L_51:
        /*0038*/ 	.byte	0x04, 0x17
        /*003a*/ 	.short	(.L_53 - .L_52)
.L_52:
        /*003c*/ 	.word	0x00000000
        /*0040*/ 	.short	0x0007
        /*0042*/ 	.short	0x0028
        /*0044*/ 	.byte	0x00, 0xf0, 0x11, 0x00


	//----- nvinfo : EIATTR_KPARAM_INFO
	.align		4
.L_53:
        /*0048*/ 	.byte	0x04, 0x17
        /*004a*/ 	.short	(.L_55 - .L_54)
.L_54:
        /*004c*/ 	.word	0x00000000
        /*0050*/ 	.short	0x0006
        /*0052*/ 	.short	0x0020
        /*0054*/ 	.byte	0x00, 0xf5, 0x21, 0x00


	//----- nvinfo : EIATTR_KPARAM_INFO
	.align		4
.L_55:
        /*0058*/ 	.byte	0x04, 0x17
        /*005a*/ 	.short	(.L_57 - .L_56)
.L_56:
        /*005c*/ 	.word	0x00000000
        /*0060*/ 	.short	0x0005
        /*0062*/ 	.short	0x0018
        /*0064*/ 	.byte	0x00, 0xf0, 0x11, 0x00


	//----- nvinfo : EIATTR_KPARAM_INFO
	.align		4
.L_57:
        /*0068*/ 	.byte	0x04, 0x17
        /*006a*/ 	.short	(.L_59 - .L_58)
.L_58:
        /*006c*/ 	.word	0x00000000
        /*0070*/ 	.short	0x0004
        /*0072*/ 	.short	0x0010
        /*0074*/ 	.byte	0x00, 0xf5, 0x21, 0x00


	//----- nvinfo : EIATTR_KPARAM_INFO
	.align		4
.L_59:
        /*0078*/ 	.byte	0x04, 0x17
        /*007a*/ 	.short	(.L_61 - .L_60)
.L_60:
        /*007c*/ 	.word	0x00000000
        /*0080*/ 	.short	0x0003
        /*0082*/ 	.short	0x000c
        /*0084*/ 	.byte	0x00, 0xf0, 0x11, 0x00


	//----- nvinfo : EIATTR_KPARAM_INFO
	.align		4
.L_61:
        /*0088*/ 	.byte	0x04, 0x17
        /*008a*/ 	.short	(.L_63 - .L_62)
.L_62:
        /*008c*/ 	.word	0x00000000
        /*0090*/ 	.short	0x0002
        /*0092*/ 	.short	0x0008
        /*0094*/ 	.byte	0x00, 0xf0, 0x11, 0x00


	//----- nvinfo : EIATTR_KPARAM_INFO
	.align		4
.L_63:
        /*0098*/ 	.byte	0x04, 0x17
        /*009a*/ 	.short	(.L_65 - .L_64)
.L_64:
        /*009c*/ 	.word	0x00000000
        /*00a0*/ 	.short	0x0001
        /*00a2*/ 	.short	0x0004
        /*00a4*/ 	.byte	0x00, 0xf0, 0x11, 0x00


	//----- nvinfo : EIATTR_KPARAM_INFO
	.align		4
.L_65:
        /*00a8*/ 	.byte	0x04, 0x17
        /*00aa*/ 	.short	(.L_67 - .L_66)
.L_66:
        /*00ac*/ 	.word	0x00000000
        /*00b0*/ 	.short	0x0000
        /*00b2*/ 	.short	0x0000
        /*00b4*/ 	.byte	0x00, 0xf0, 0x11, 0x00


	//----- nvinfo : EIATTR_SPARSE_MMA_MASK
	.align		4
.L_67:
        /*00b8*/ 	.byte	0x03, 0x50
        /*00ba*/ 	.short	0x0000


	//----- nvinfo : EIATTR_MAXREG_COUNT
	.align		4
        /*00bc*/ 	.byte	0x03, 0x1b
        /*00be*/ 	.short	0x00ff


	//----- nvinfo : EIATTR_NUM_BARRIERS
	.align		4
        /*00c0*/ 	.byte	0x02, 0x4c
        /*00c2*/ 	.byte	0x01
	.zero		1


	//----- nvinfo : EIATTR_MERCURY_ISA_VERSION
	.align		4
        /*00c4*/ 	.byte	0x03, 0x5f
        /*00c6*/ 	.short	0x0101


	//----- nvinfo : EIATTR_VRC_CTA_INIT_COUNT
	.align		4
        /*00c8*/ 	.byte	0x02, 0x4a
	.zero		1
	.zero		1


	//----- nvinfo : EIATTR_EXIT_INSTR_OFFSETS
	.align		4
        /*00cc*/ 	.byte	0x04, 0x1c
        /*00ce*/ 	.short	(.L_69 - .L_68)


	//   ....[0]....
.L_68:
        /*00d0*/ 	.word	0x00000050


	//   ....[1]....
        /*00d4*/ 	.word	0x00000a70


	//----- nvinfo : EIATTR_CRS_STACK_SIZE
	.align		4
.L_69:
        /*00d8*/ 	.byte	0x04, 0x1e
        /*00da*/ 	.short	(.L_71 - .L_70)
.L_70:
        /*00dc*/ 	.word	0x00000000


	//----- nvinfo : EIATTR_CBANK_PARAM_SIZE
	.align		4
.L_71:
        /*00e0*/ 	.byte	0x03, 0x19
        /*00e2*/ 	.short	0x003c


	//----- nvinfo : EIATTR_PARAM_CBANK
	.align		4
        /*00e4*/ 	.byte	0x04, 0x0a
        /*00e6*/ 	.short	(.L_73 - .L_72)
	.align		4
.L_72:
        /*00e8*/ 	.word	index@(.nv.constant0.sgemm)
        /*00ec*/ 	.short	0x0380
        /*00ee*/ 	.short	0x003c


	//----- nvinfo : EIATTR_SW_WAR
	.align		4
.L_73:
        /*00f0*/ 	.byte	0x04, 0x36
        /*00f2*/ 	.short	(.L_75 - .L_74)
.L_74:
        /*00f4*/ 	.word	0x00000008
.L_75:


//--------------------- .nv.callgraph             --------------------------
	.section	.nv.callgraph,"",@"SHT_CUDA_CALLGRAPH"
	.align	4
	.sectionentsize	8
	.align		4
        /*0000*/ 	.word	0x00000000
	.align		4
        /*0004*/ 	.word	0xffffffff
	.align		4
        /*0008*/ 	.word	0x00000000
	.align		4
        /*000c*/ 	.word	0xfffffffe
	.align		4
        /*0010*/ 	.word	0x00000000
	.align		4
        /*0014*/ 	.word	0xfffffffd
	.align		4
        /*0018*/ 	.word	0x00000000
	.align		4
        /*001c*/ 	.word	0xfffffffc


//--------------------- .text.dgemm               --------------------------
	.section	.text.dgemm,"ax",@progbits
	.align	128
        .global         dgemm
        .type           dgemm,@function
        .size           dgemm,(.L_x_18 - dgemm)
        .other          dgemm,@"STO_CUDA_ENTRY STV_DEFAULT"
dgemm:
.text.dgemm:
[----:B------:R-:W-:Y:S08]  /*0000*/  LDC R1, c[0x0][0x37c] ;  /* 0x0000df00ff017b82 */ /* 0x000ff00000000800 */
[----:B------:R-:W0:Y:S08]  /*0010*/  S2UR UR4, SR_CTAID.X ;  /* 0x00000000000479c3 */ /* 0x000e300000002500 */
[----:B------:R-:W1:Y:S01]  /*0020*/  LDC R0, c[0x0][0x384] ;  /* 0x0000e100ff007b82 */ /* 0x000e620000000800 */
[----:B0-----:R-:W-:-:S06]  /*0030*/  USHF.L.U32 UR4, UR4, 0x5, URZ ;  /* 0x0000000504047899 */ /* 0x001fcc00080006ff */
[----:B-1----:R-:W-:-:S13]  /*0040*/  ISETP.LE.AND P0, PT, R0, UR4, PT ;  /* 0x0000000400007c0c */ /* 0x002fda000bf03270 */
[----:B------:R-:W-:Y:S05]  /*0050*/  @P0 EXIT ;  /* 0x000000000000094d */ /* 0x000fea0003800000 */
[----:B------:R-:W0:Y:S01]  /*0060*/  S2R R0, SR_TID.Y ;  /* 0x0000000000007919 */ /* 0x000e220000002200 */
[----:B------:R-:W1:Y:S01]  /*0070*/  S2UR UR7, SR_CgaCtaId ;  /* 0x00000000000779c3 */ /* 0x000e620000008800 */
[----:B------:R-:W2:Y:S01]  /*0080*/  LDCU UR12, c[0x0][0x3a0] ;  /* 0x00007400ff0c77ac */ /* 0x000ea20008000800 */
[----:B------:R-:W3:Y:S01]  /*0090*/  S2R R3, SR_TID.X ;  /* 0x0000000000037919 */ /* 0x000ee20000002100 */
[----:B------:R-:W-:Y:S01]  /*00a0*/  UMOV UR5, 0x400 ;  /* 0x0000040000057882 */ /* 0x000fe20000000000 */
[----:B------:R-:W4:Y:S04]  /*00b0*/  LDCU.64 UR10, c[0x0][0x358] ;  /* 0x00006b00ff0a77ac */ /* 0x000f280008000a00 */
[----:B------:R-:W5:Y:S01]  /*00c0*/  S2UR UR8, SR_CTAID.Y ;  /* 0x00000000000879c3 */ /* 0x000f620000002600 */
[----:B------:R-:W-:Y:S01]  /*00d0*/  UIADD3 UR6, UPT, UPT, UR5, 0x2000, URZ ;  /* 0x0000200005067890 */ /* 0x000fe2000fffe0ff */
[----:B------:R-:W0:Y:S01]  /*00e0*/  LDCU UR9, c[0x0][0x374] ;  /* 0x00006e80ff0977ac */ /* 0x000e220008000800 */
[----:B-1----:R-:W-:-:S02]  /*00f0*/  ULEA UR5, UR7, UR5, 0x18 ;  /* 0x0000000507057291 */ /* 0x002fc4000f8ec0ff */
[----:B------:R-:W-:-:S04]  /*0100*/  ULEA UR7, UR7, UR6, 0x18 ;  /* 0x0000000607077291 */ /* 0x000fc8000f8ec0ff */
[C---:B0-----:R-:W-:Y:S01]  /*0110*/  LEA R18, R0.reuse, UR5, 0x8 ;  /* 0x0000000500127c11 */ /* 0x041fe2000f8e40ff */
[----:B-----5:R-:W-:Y:S01]  /*0120*/  USHF.L.U32 UR6, UR8, 0x5, URZ ;  /* 0x0000000508067899 */ /* 0x020fe200080006ff */
[----:B------:R-:W-:Y:S01]  /*0130*/  UMOV UR5, UR4 ;  /* 0x0000000400057c82 */ /* 0x000fe20008000000 */
[C---:B---3--:R-:W-:Y:S01]  /*0140*/  LEA R17, R3.reuse, UR7, 0x3 ;  /* 0x0000000703117c11 */ /* 0x048fe2000f8e18ff */
[C---:B--2---:R-:W-:Y:S02]  /*0150*/  IMAD R14, R3.reuse, UR12, R0 ;  /* 0x0000000c030e7c24 */ /* 0x044fe4000f8e0200 */
[----:B------:R-:W-:Y:S02]  /*0160*/  IMAD R16, R3, 0x8, R18 ;  /* 0x0000000803107824 */ /* 0x000fe400078e0212 */
[----:B----4-:R-:W-:-:S07]  /*0170*/  IMAD R15, R0, 0x100, R17 ;  /* 0x00000100000f7824 */ /* 0x010fce00078e0211 */
.L_x_7:
[----:B0-----:R-:W0:Y:S02]  /*0180*/  LDCU UR4, c[0x0][0x380] ;  /* 0x00007000ff0477ac */ /* 0x001e240008000800 */
[----:B0-----:R-:W-:-:S09]  /*0190*/  UISETP.GE.AND UP0, UPT, UR6, UR4, UPT ;  /* 0x000000040600728c */ /* 0x001fd2000bf06270 */
[----:B------:R-:W-:Y:S05]  /*01a0*/  BRA.U UP0, `(.L_x_0) ;  /* 0x0000000900407547 */ /* 0x000fea000b800000 */
[----:B------:R-:W0:Y:S01]  /*01b0*/  LDCU UR4, c[0x0][0x3b0] ;  /* 0x00007600ff0477ac */ /* 0x000e220008000800 */
[----:B------:R-:W-:Y:S01]  /*01c0*/  VIADD R5, R3, UR5 ;  /* 0x0000000503057c36 */ /* 0x000fe20008000000 */
[----:B------:R-:W-:-:S03]  /*01d0*/  UMOV UR7, UR6 ;  /* 0x0000000600077c82 */ /* 0x000fc60008000000 */
[----:B0-----:R-:W-:-:S07]  /*01e0*/  IMAD R2, R5, UR4, R0 ;  /* 0x0000000405027c24 */ /* 0x001fce000f8e0200 */
.L_x_6:
[----:B0-----:R-:W0:Y:S01]  /*01f0*/  LDCU UR4, c[0x0][0x388] ;  /* 0x00007100ff0477ac */ /* 0x001e220008000800 */
[----:B------:R-:W-:Y:S01]  /*0200*/  CS2R R24, SRZ ;  /* 0x0000000000187805 */ /* 0x000fe2000001ff00 */
[----:B0-----:R-:W-:-:S09]  /*0210*/  UISETP.GE.AND UP0, UPT, UR4, 0x1, UPT ;  /* 0x000000010400788c */ /* 0x001fd2000bf06270 */
[----:B------:R-:W-:Y:S05]  /*0220*/  BRA.U !UP0, `(.L_x_1) ;  /* 0x0000000508c87547 */ /* 0x000fea000b800000 */
[----:B------:R-:W0:Y:S01]  /*0230*/  LDC R4, c[0x0][0x3a0] ;  /* 0x0000e800ff047b82 */ /* 0x000e220000000800 */
[----:B------:R-:W1:Y:S01]  /*0240*/  LDCU UR4, c[0x0][0x380] ;  /* 0x00007000ff0477ac */ /* 0x000e620008000800 */
[----:B------:R-:W-:Y:S01]  /*0250*/  IADD3 R6, PT, PT, R0, UR7, RZ ;  /* 0x0000000700067c10 */ /* 0x000fe2000fffe0ff */
[----:B------:R-:W-:Y:S01]  /*0260*/  VIADD R13, R14, UR7 ;  /* 0x000000070e0d7c36 */ /* 0x000fe20008000000 */
[----:B------:R-:W-:Y:S01]  /*0270*/  MOV R7, R0 ;  /* 0x0000000000077202 */ /* 0x000fe20000000f00 */
[----:B------:R-:W-:Y:S01]  /*0280*/  IMAD.MOV.U32 R12, RZ, RZ, R3 ;  /* 0x000000ffff0c7224 */ /* 0x000fe200078e0003 */
[----:B------:R-:W-:Y:S01]  /*0290*/  CS2R R24, SRZ ;  /* 0x0000000000187805 */ /* 0x000fe2000001ff00 */
[----:B------:R-:W2:Y:S01]  /*02a0*/  LDCU UR12, c[0x0][0x384] ;  /* 0x00007080ff0c77ac */ /* 0x000ea20008000800 */
[----:B------:R-:W3:Y:S01]  /*02b0*/  LDC.64 R20, c[0x0][0x3a8] ;  /* 0x0000ea00ff147b82 */ /* 0x000ee20000000a00 */
[----:B------:R-:W4:Y:S01]  /*02c0*/  LDCU UR8, c[0x0][0x388] ;  /* 0x00007100ff0877ac */ /* 0x000f220008000800 */
[----:B-1----:R-:W-:Y:S01]  /*02d0*/  ISETP.GE.AND P1, PT, R6, UR4, PT ;  /* 0x0000000406007c0c */ /* 0x002fe2000bf26270 */
[----:B------:R-:W-:Y:S01]  /*02e0*/  IMAD.MOV.U32 R6, RZ, RZ, R2 ;  /* 0x000000ffff067224 */ /* 0x000fe200078e0002 */
[----:B------:R-:W-:-:S11]  /*02f0*/  UMOV UR4, URZ ;  /* 0x000000ff00047c82 */ /* 0x000fd60008000000 */
.L_x_2:
[----:B----4-:R-:W-:Y:S02]  /*0300*/  ISETP.GE.OR P2, PT, R12, UR8, P1 ;  /* 0x000000080c007c0c */ /* 0x010fe40008f46670 */
[----:B------:R-:W-:Y:S02]  /*0310*/  CS2R R22, SRZ ;  /* 0x0000000000167805 */ /* 0x000fe4000001ff00 */
[----:B------:R-:W-:Y:S02]  /*0320*/  ISETP.GE.AND P0, PT, R7, UR8, PT ;  /* 0x0000000807007c0c */ /* 0x000fe4000bf06270 */
[----:B------:R-:W-:Y:S01]  /*0330*/  CS2R R8, SRZ ;  /* 0x0000000000087805 */ /* 0x000fe2000001ff00 */
[----:B---3--:R-:W-:Y:S01]  /*0340*/  IMAD.WIDE R28, R6, 0x8, R20 ;  /* 0x00000008061c7825 */ /* 0x008fe200078e0214 */
[----:B--2---:R-:W-:-:S05]  /*0350*/  ISETP.GE.OR P0, PT, R5, UR12, P0 ;  /* 0x0000000c05007c0c */ /* 0x004fca0008706670 */
[----:B------:R-:W1:Y:S08]  /*0360*/  @!P2 LDC.64 R10, c[0x0][0x398] ;  /* 0x0000e600ff0aab82 */ /* 0x000e700000000a00 */
[----:B------:R-:W2:Y:S01]  /*0370*/  @!P0 LDG.E.64 R8, desc[UR10][R28.64] ;  /* 0x0000000a1c088981 */ /* 0x000ea2000c1e1b00 */
[----:B-1----:R-:W-:-:S05]  /*0380*/  @!P2 IMAD.WIDE R10, R13, 0x8, R10 ;  /* 0x000000080d0aa825 */ /* 0x002fca00078e020a */
[----:B------:R-:W3:Y:S04]  /*0390*/  @!P2 LDG.E.64 R22, desc[UR10][R10.64] ;  /* 0x0000000a0a16a981 */ /* 0x000ee8000c1e1b00 */
[----:B---3--:R-:W-:Y:S04]  /*03a0*/  STS.64 [R16], R22 ;  /* 0x0000001610007388 */ /* 0x008fe80000000a00 */
[----:B--2---:R-:W-:Y:S01]  /*03b0*/  STS.64 [R15], R8 ;  /* 0x000000080f007388 */ /* 0x004fe20000000a00 */
[----:B------:R-:W-:Y:S06]  /*03c0*/  BAR.SYNC.DEFER_BLOCKING 0x0 ;  /* 0x0000000000007b1d */ /* 0x000fec0000010000 */
[----:B------:R-:W-:Y:S04]  /*03d0*/  LDS.64 R22, [R17] ;  /* 0x0000000011167984 */ /* 0x000fe80000000a00 */
[----:B------:R-:W1:Y:S04]  /*03e0*/  LDS.128 R8, [R18] ;  /* 0x0000000012087984 */ /* 0x000e680000000c00 */
[----:B------:R-:W2:Y:S01]  /*03f0*/  LDS.64 R26, [R17+0x100] ;  /* 0x00010000111a7984 */ /* 0x000ea20000000a00 */
[----:B-1----:R-:W-:-:S03]  /*0400*/  DFMA R24, R8, R22, R24 ;  /* 0x000000160818722b */ /* 0x002fc60000000018 */
[----:B------:R-:W-:Y:S05]  /*0410*/  LDS.64 R22, [R17+0x200] ;  /* 0x0002000011167984 */ /* 0x000fea0000000a00 */
[----:B--2---:R-:W-:Y:S01]  /*0420*/  DFMA R26, R26, R10, R24 ;  /* 0x0000000a1a1a722b */ /* 0x004fe20000000018 */
[----:B------:R-:W1:Y:S04]  /*0430*/  LDS.128 R8, [R18+0x10] ;  /* 0x0000100012087984 */ /* 0x000e680000000c00 */
[----:B------:R-:W2:Y:S03]  /*0440*/  LDS.64 R24, [R17+0x300] ;  /* 0x0003000011187984 */ /* 0x000ea60000000a00 */
[----:B-1----:R-:W-:Y:S01]  /*0450*/  DFMA R26, R8, R22, R26 ;  /* 0x00000016081a722b */ /* 0x002fe2000000001a */
[----:B------:R-:W-:Y:S07]  /*0460*/  LDS.64 R22, [R17+0x400] ;  /* 0x0004000011167984 */ /* 0x000fee0000000a00 */
[----:B--2---:R-:W-:Y:S01]  /*0470*/  DFMA R24, R24, R10, R26 ;  /* 0x0000000a1818722b */ /* 0x004fe2000000001a */
[----:B------:R-:W1:Y:S04]  /*0480*/  LDS.128 R8, [R18+0x20] ;  /* 0x0000200012087984 */ /* 0x000e680000000c00 */
[----:B------:R-:W2:Y:S03]  /*0490*/  LDS.64 R26, [R17+0x500] ;  /* 0x00050000111a7984 */ /* 0x000ea60000000a00 */
[----:B-1----:R-:W-:Y:S01]  /*04a0*/  DFMA R8, R8, R22, R24 ;  /* 0x000000160808722b */ /* 0x002fe20000000018 */
[----:B------:R-:W-:Y:S04]  /*04b0*/  LDS.64 R22, [R17+0x600] ;  /* 0x0006000011167984 */ /* 0x000fe80000000a00 */
[----:B------:R-:W-:Y:S03]  /*04c0*/  LDS.64 R24, [R17+0x700] ;  /* 0x0007000011187984 */ /* 0x000fe60000000a00 */
[----:B--2---:R-:W-:-:S02]  /*04d0*/  DFMA R26, R26, R10, R8 ;  /* 0x0000000a1a1a722b */ /* 0x004fc40000000008 */
[----:B------:R-:W1:Y:S06]  /*04e0*/  LDS.128 R8, [R18+0x30] ;  /* 0x0000300012087984 */ /* 0x000e6c0000000c00 */
[----:B-1----:R-:W-:Y:S01]  /*04f0*/  DFMA R8, R8, R22, R26 ;  /* 0x000000160808722b */ /* 0x002fe2000000001a */
[----:B------:R-:W-:Y:S04]  /*0500*/  LDS.64 R22, [R17+0x800] ;  /* 0x0008000011167984 */ /* 0x000fe80000000a00 */
[----:B------:R-:W-:Y:S03]  /*0510*/  LDS.64 R26, [R17+0x900] ;  /* 0x00090000111a7984 */ /* 0x000fe60000000a00 */
[----:B------:R-:W-:-:S02]  /*0520*/  DFMA R24, R24, R10, R8 ;  /* 0x0000000a1818722b */ /* 0x000fc40000000008 */
        /* <DEDUP_REMOVED lines=55> */
[----:B------:R-:W1:Y:S01]  /*08a0*/  LDS.128 R8, [R18+0xf0] ;  /* 0x0000f00012087984 */ /* 0x000e620000000c00 */
[----:B------:R-:W-:-:S04]  /*08b0*/  UIADD3 UR4, UPT, UPT, UR4, 0x20, URZ ;  /* 0x0000002004047890 */ /* 0x000fc8000fffe0ff */
[----:B------:R-:W-:Y:S01]  /*08c0*/  UISETP.GE.AND UP0, UPT, UR4, UR8, UPT ;  /* 0x000000080400728c */ /* 0x000fe2000bf06270 */
[----:B------:R-:W-:Y:S01]  /*08d0*/  VIADD R6, R6, 0x20 ;  /* 0x0000002006067836 */ /* 0x000fe20000000000 */
[----:B------:R-:W-:Y:S01]  /*08e0*/  IADD3 R7, PT, PT, R7, 0x20, RZ ;  /* 0x0000002007077810 */ /* 0x000fe20007ffe0ff */
[----:B------:R-:W-:Y:S02]  /*08f0*/  VIADD R12, R12, 0x20 ;  /* 0x000000200c0c7836 */ /* 0x000fe40000000000 */
[----:B0-----:R-:W-:Y:S01]  /*0900*/  IMAD R13, R4, 0x20, R13 ;  /* 0x00000020040d7824 */ /* 0x001fe200078e020d */
[----:B-1----:R-:W-:-:S08]  /*0910*/  DFMA R8, R8, R22, R26 ;  /* 0x000000160808722b */ /* 0x002fd0000000001a */
[----:B------:R-:W-:Y:S01]  /*0920*/  DFMA R24, R24, R10, R8 ;  /* 0x0000000a1818722b */ /* 0x000fe20000000008 */
[----:B------:R-:W-:Y:S06]  /*0930*/  BAR.SYNC.DEFER_BLOCKING 0x0 ;  /* 0x0000000000007b1d */ /* 0x000fec0000010000 */
[----:B------:R-:W-:Y:S05]  /*0940*/  BRA.U !UP0, `(.L_x_2) ;  /* 0xfffffff9086c7547 */ /* 0x000fea000b83ffff */
.L_x_1:
[----:B------:R-:W0:Y:S01]  /*0950*/  LDCU.64 UR16, c[0x0][0x380] ;  /* 0x00007000ff1077ac */ /* 0x000e220008000a00 */
[----:B------:R-:W-:Y:S01]  /*0960*/  IADD3 R4, PT, PT, R0, UR7, RZ ;  /* 0x0000000700047c10 */ /* 0x000fe2000fffe0ff */
[----:B------:R-:W-:Y:S03]  /*0970*/  BSSY.RECONVERGENT B0, `(.L_x_3) ;  /* 0x0000010000007945 */ /* 0x000fe60003800200 */
[----:B0-----:R-:W-:-:S04]  /*0980*/  ISETP.GE.AND P0, PT, R4, UR16, PT ;  /* 0x0000001004007c0c */ /* 0x001fc8000bf06270 */
[----:B------:R-:W-:-:S13]  /*0990*/  ISETP.GE.OR P0, PT, R5, UR17, P0 ;  /* 0x0000001105007c0c */ /* 0x000fda0008706670 */
[----:B------:R-:W-:Y:S05]  /*09a0*/  @P0 BRA `(.L_x_4) ;  /* 0x0000000000300947 */ /* 0x000fea0003800000 */
[----:B------:R-:W0:Y:S01]  /*09b0*/  LDCU.64 UR12, c[0x0][0x3b8] ;  /* 0x00007700ff0c77ac */ /* 0x000e220008000a00 */
[----:B------:R-:W1:Y:S01]  /*09c0*/  LDC.64 R6, c[0x0][0x3c0] ;  /* 0x0000f000ff067b82 */ /* 0x000e620000000a00 */
[----:B------:R-:W2:Y:S01]  /*09d0*/  LDCU UR4, c[0x0][0x3c8] ;  /* 0x00007900ff0477ac */ /* 0x000ea20008000800 */
[----:B------:R-:W3:Y:S01]  /*09e0*/  LDCU.64 UR14, c[0x0][0x390] ;  /* 0x00007200ff0e77ac */ /* 0x000ee20008000a00 */
[----:B0-----:R-:W-:Y:S01]  /*09f0*/  DSETP.NEU.AND P0, PT, RZ, UR12, PT ;  /* 0x0000000cff007e2a */ /* 0x001fe2000bf0d000 */
[----:B--2---:R-:W-:Y:S01]  /*0a00*/  IMAD R9, R5, UR4, R4 ;  /* 0x0000000405097c24 */ /* 0x004fe2000f8e0204 */
[----:B---3--:R-:W-:-:S03]  /*0a10*/  DMUL R24, R24, UR14 ;  /* 0x0000000e18187c28 */ /* 0x008fc60008000000 */
[----:B-1----:R-:W-:-:S09]  /*0a20*/  IMAD.WIDE R8, R9, 0x8, R6 ;  /* 0x0000000809087825 */ /* 0x002fd200078e0206 */
[----:B------:R-:W-:Y:S05]  /*0a30*/  @!P0 BRA `(.L_x_5) ;  /* 0x0000000000088947 */ /* 0x000fea0003800000 */
[----:B------:R-:W2:Y:S02]  /*0a40*/  LDG.E.64 R6, desc[UR10][R8.64] ;  /* 0x0000000a08067981 */ /* 0x000ea4000c1e1b00 */
[----:B--2---:R-:W-:-:S11]  /*0a50*/  DFMA R24, R6, UR12, R24 ;  /* 0x0000000c06187c2b */ /* 0x004fd60008000018 */
.L_x_5:
[----:B------:R0:W-:Y:S02]  /*0a60*/  STG.E.64 desc[UR10][R8.64], R24 ;  /* 0x0000001808007986 */ /* 0x0001e4000c101b0a */
.L_x_4:
[----:B------:R-:W-:Y:S05]  /*0a70*/  BSYNC.RECONVERGENT B0 ;  /* 0x0000000000007941 */ /* 0x000fea0003800200 */
.L_x_3:
[----:B------:R-:W-:-:S04]  /*0a80*/  ULEA UR7, UR9, UR7, 0x5 ;  /* 0x0000000709077291 */ /* 0x000fc8000f8e28ff */
[----:B------:R-:W-:-:S09]  /*0a90*/  UISETP.GE.AND UP0, UPT, UR7, UR16, UPT ;  /* 0x000000100700728c */ /* 0x000fd2000bf06270 */
[----:B------:R-:W-:Y:S05]  /*0aa0*/  BRA.U !UP0, `(.L_x_6) ;  /* 0xfffffff508d07547 */ /* 0x000fea000b83ffff */
.L_x_0:
[----:B------:R-:W1:Y:S01]  /*0ab0*/  LDCU UR4, c[0x0][0x370] ;  /* 0x00006e00ff0477ac */ /* 0x000e620008000800 */
[----:B------:R-:W2:Y:S01]  /*0ac0*/  LDCU UR7, c[0x0][0x384] ;  /* 0x00007080ff0777ac */ /* 0x000ea20008000800 */
[----:B-1----:R-:W-:-:S04]  /*0ad0*/  ULEA UR5, UR4, UR5, 0x5 ;  /* 0x0000000504057291 */ /* 0x002fc8000f8e28ff */
[----:B--2---:R-:W-:-:S09]  /*0ae0*/  UISETP.GE.AND UP0, UPT, UR5, UR7, UPT ;  /* 0x000000070500728c */ /* 0x004fd2000bf06270 */
[----:B------:R-:W-:Y:S05]  /*0af0*/  BRA.U !UP0, `(.L_x_7) ;  /* 0xfffffff508a07547 */ /* 0x000fea000b83ffff */
[----:B------:R-:W-:Y:S05]  /*0b00*/  EXIT ;  /* 0x000000000000794d */ /* 0x000fea0003800000 */
.L_x_8:
[----:B------:R-:W-:-:S00]  /*0b10*/  BRA `(.L_x_8) ;  /* 0xfffffffc00fc7947 */ /* 0x000fc0000383ffff */
[----:B------:R-:W-:-:S00]  /*0b20*/  NOP ;  /* 0x0000000000007918 */ /* 0x000fc00000000000 */
        /* <DEDUP_REMOVED lines=13> */
.L_x_18:


//--------------------- .text.sgemm               --------------------------
	.section	.text.sgemm,"ax",@progbits
	.align	128
        .global         sgemm
        .type           sgemm,@function
        .size           sgemm,(.L_x_19 - sgemm)
        .other          sgemm,@"STO_CUDA_ENTRY STV_DEFAULT"
sgemm:
.text.sgemm:
[----:B------:R-:W-:Y:S08]  /*0000*/  LDC R1, c[0x0][0x37c] ;  /* 0x0000df00ff017b82 */ /* 0x000ff00000000800 */
[----:B------:R-:W0:Y:S08]  /*0010*/  S2UR UR4, SR_CTAID.X ;  /* 0x00000000000479c3 */ /* 0x000e300000002500 */
[----:B------:R-:W1:Y:S01]  /*0020*/  LDC R0, c[0x0][0x384] ;  /* 0x0000e100ff007b82 */ /* 0x000e620000000800 */
[----:B0-----:R-:W-:-:S06]  /*0030*/  USHF.L.U32 UR4, UR4, 0x5, URZ ;  /* 0x0000000504047899 */ /* 0x001fcc00080006ff */
[----:B-1----:R-:W-:-:S13]  /*0040*/  ISETP.LE.AND P0, PT, R0, UR4, PT ;  /* 0x0000000400007c0c */ /* 0x002fda000bf03270 */
[----:B------:R-:W-:Y:S05]  /*0050*/  @P0 EXIT ;  /* 0x000000000000094d */ /* 0x000fea0003800000 */
[----:B------:R-:W0:Y:S01]  /*0060*/  S2UR UR6, SR_CgaCtaId ;  /* 0x00000000000679c3 */ /* 0x000e220000008800 */
[----:B------:R-:W1:Y:S01]  /*0070*/  S2R R0, SR_TID.Y ;  /* 0x0000000000007919 */ /* 0x000e620000002200 */
[----:B------:R-:W2:Y:S01]  /*0080*/  LDCU UR13, c[0x0][0x398] ;  /* 0x00007300ff0d77ac */ /* 0x000ea20008000800 */
[----:B------:R-:W3:Y:S01]  /*0090*/  S2R R5, SR_TID.X ;  /* 0x0000000000057919 */ /* 0x000ee20000002100 */
[----:B------:R-:W-:Y:S01]  /*00a0*/  UMOV UR5, 0x400 ;  /* 0x0000040000057882 */ /* 0x000fe20000000000 */
[----:B------:R-:W4:Y:S03]  /*00b0*/  LDCU UR9, c[0x0][0x374] ;  /* 0x00006e80ff0977ac */ /* 0x000f260008000800 */
[----:B------:R-:W5:Y:S01]  /*00c0*/  S2UR UR7, SR_CTAID.Y ;  /* 0x00000000000779c3 */ /* 0x000f620000002600 */
[----:B------:R-:W1:Y:S01]  /*00d0*/  LDCU.64 UR10, c[0x0][0x358] ;  /* 0x00006b00ff0a77ac */ /* 0x000e620008000a00 */
[----:B------:R-:W1:Y:S01]  /*00e0*/  LDCU UR12, c[0x0][0x370] ;  /* 0x00006e00ff0c77ac */ /* 0x000e620008000800 */
[----:B0-----:R-:W-:-:S02]  /*00f0*/  ULEA UR8, UR6, UR5, 0x18 ;  /* 0x0000000506087291 */ /* 0x001fc4000f8ec0ff */
[----:B------:R-:W-:-:S04]  /*0100*/  UIADD3 UR5, UPT, UPT, UR5, 0x1000, URZ ;  /* 0x0000100005057890 */ /* 0x000fc8000fffe0ff */
[----:B------:R-:W-:Y:S02]  /*0110*/  ULEA UR5, UR6, UR5, 0x18 ;  /* 0x0000000506057291 */ /* 0x000fe4000f8ec0ff */
[----:B-----5:R-:W-:Y:S01]  /*0120*/  USHF.L.U32 UR6, UR7, 0x5, URZ ;  /* 0x0000000507067899 */ /* 0x020fe200080006ff */
[----:B-1----:R-:W-:-:S03]  /*0130*/  LEA R22, R0, UR8, 0x7 ;  /* 0x0000000800167c11 */ /* 0x002fc6000f8e38ff */
[C---:B---3--:R-:W-:Y:S01]  /*0140*/  LEA R21, R5.reuse, UR5, 0x2 ;  /* 0x0000000505157c11 */ /* 0x048fe2000f8e10ff */
[C---:B--2---:R-:W-:Y:S01]  /*0150*/  IMAD R18, R5.reuse, UR13, R0 ;  /* 0x0000000d05127c24 */ /* 0x044fe2000f8e0200 */
[----:B------:R-:W-:Y:S01]  /*0160*/  LEA R20, R5, R22, 0x2 ;  /* 0x0000001605147211 */ /* 0x000fe200078e10ff */
[----:B------:R-:W-:Y:S01]  /*0170*/  UMOV UR5, UR4 ;  /* 0x0000000400057c82 */ /* 0x000fe20008000000 */
[----:B----4-:R-:W-:-:S07]  /*0180*/  LEA R19, R0, R21, 0x7 ;  /* 0x0000001500137211 */ /* 0x010fce00078e38ff */
.L_x_16:
[----:B0-----:R-:W0:Y:S02]  /*0190*/  LDCU UR4, c[0x0][0x380] ;  /* 0x00007000ff0477ac */ /* 0x001e240008000800 */
[----:B0-----:R-:W-:-:S09]  /*01a0*/  UISETP.GE.AND UP0, UPT, UR6, UR4, UPT ;  /* 0x000000040600728c */ /* 0x001fd2000bf06270 */
[----:B------:R-:W-:Y:S05]  /*01b0*/  BRA.U UP0, `(.L_x_9) ;  /* 0x00000009001c7547 */ /* 0x000fea000b800000 */
[----:B------:R-:W0:Y:S01]  /*01c0*/  LDCU UR4, c[0x0][0x3a8] ;  /* 0x00007500ff0477ac */ /* 0x000e220008000800 */
[----:B------:R-:W-:Y:S01]  /*01d0*/  IADD3 R3, PT, PT, R5, UR5, RZ ;  /* 0x0000000505037c10 */ /* 0x000fe2000fffe0ff */
[----:B------:R-:W-:-:S04]  /*01e0*/  UMOV UR7, UR6 ;  /* 0x0000000600077c82 */ /* 0x000fc80008000000 */
[----:B0-----:R-:W-:-:S07]  /*01f0*/  IMAD R2, R3, UR4, R0 ;  /* 0x0000000403027c24 */ /* 0x001fce000f8e0200 */
.L_x_15:
[----:B0-----:R-:W0:Y:S01]  /*0200*/  LDCU UR4, c[0x0][0x388] ;  /* 0x00007100ff0477ac */ /* 0x001e220008000800 */
[----:B------:R-:W-:Y:S01]  /*0210*/  HFMA2 R23, -RZ, RZ, 0, 0 ;  /* 0x00000000ff177431 */ /* 0x000fe200000001ff */
[----:B0-----:R-:W-:-:S09]  /*0220*/  UISETP.GE.AND UP0, UPT, UR4, 0x1, UPT ;  /* 0x000000010400788c */ /* 0x001fd2000bf06270 */
[----:B------:R-:W-:Y:S05]  /*0230*/  BRA.U !UP0, `(.L_x_10) ;  /* 0x0000000508a47547 */ /* 0x000fea000b800000 */
[----:B------:R-:W0:Y:S01]  /*0240*/  LDC R4, c[0x0][0x398] ;  /* 0x0000e600ff047b82 */ /* 0x000e220000000800 */
[----:B------:R-:W1:Y:S01]  /*0250*/  LDCU UR4, c[0x0][0x380] ;  /* 0x00007000ff0477ac */ /* 0x000e620008000800 */
[----:B------:R-:W-:Y:S02]  /*0260*/  IADD3 R6, PT, PT, R0, UR7, RZ ;  /* 0x0000000700067c10 */ /* 0x000fe4000fffe0ff */
[----:B------:R-:W-:Y:S01]  /*0270*/  IADD3 R17, PT, PT, R18, UR7, RZ ;  /* 0x0000000712117c10 */ /* 0x000fe2000fffe0ff */
[----:B------:R-:W2:Y:S01]  /*0280*/  LDCU UR13, c[0x0][0x384] ;  /* 0x00007080ff0d77ac */ /* 0x000ea20008000800 */
[----:B------:R-:W-:Y:S02]  /*0290*/  MOV R23, RZ ;  /* 0x000000ff00177202 */ /* 0x000fe40000000f00 */
[----:B------:R-:W3:Y:S01]  /*02a0*/  LDC.64 R24, c[0x0][0x3a0] ;  /* 0x0000e800ff187b82 */ /* 0x000ee20000000a00 */
[----:B------:R-:W-:Y:S01]  /*02b0*/  MOV R16, R5 ;  /* 0x0000000500107202 */ /* 0x000fe20000000f00 */
[----:B------:R-:W4:Y:S01]  /*02c0*/  LDCU UR8, c[0x0][0x388] ;  /* 0x00007100ff0877ac */ /* 0x000f220008000800 */
[----:B------:R-:W-:-:S02]  /*02d0*/  MOV R7, R0 ;  /* 0x0000000000077202 */ /* 0x000fc40000000f00 */
[----:B-1----:R-:W-:Y:S01]  /*02e0*/  ISETP.GE.AND P1, PT, R6, UR4, PT ;  /* 0x0000000406007c0c */ /* 0x002fe2000bf26270 */
[----:B------:R-:W-:Y:S01]  /*02f0*/  UMOV UR4, URZ ;  /* 0x000000ff00047c82 */ /* 0x000fe20008000000 */
[----:B------:R-:W-:-:S11]  /*0300*/  MOV R6, R2 ;  /* 0x0000000200067202 */ /* 0x000fd60000000f00 */
.L_x_11:
[----:B----4-:R-:W-:Y:S02]  /*0310*/  ISETP.GE.OR P2, PT, R16, UR8, P1 ;  /* 0x0000000810007c0c */ /* 0x010fe40008f46670 */
[----:B------:R-:W-:Y:S02]  /*0320*/  CS2R R26, SRZ ;  /* 0x00000000001a7805 */ /* 0x000fe4000001ff00 */
[----:B------:R-:W-:Y:S01]  /*0330*/  ISETP.GE.AND P0, PT, R7, UR8, PT ;  /* 0x0000000807007c0c */ /* 0x000fe2000bf06270 */
[----:B---3--:R-:W-:-:S03]  /*0340*/  IMAD.WIDE R8, R6, 0x4, R24 ;  /* 0x0000000406087825 */ /* 0x008fc600078e0218 */
[----:B--2---:R-:W-:-:S05]  /*0350*/  ISETP.GE.OR P0, PT, R3, UR13, P0 ;  /* 0x0000000d03007c0c */ /* 0x004fca0008706670 */
[----:B------:R-:W1:Y:S08]  /*0360*/  @!P2 LDC.64 R10, c[0x0][0x390] ;  /* 0x0000e400ff0aab82 */ /* 0x000e700000000a00 */
[----:B------:R-:W2:Y:S01]  /*0370*/  @!P0 LDG.E R26, desc[UR10][R8.64] ;  /* 0x0000000a081a8981 */ /* 0x000ea2000c1e1900 */
[----:B-1----:R-:W-:-:S05]  /*0380*/  @!P2 IMAD.WIDE R10, R17, 0x4, R10 ;  /* 0x00000004110aa825 */ /* 0x002fca00078e020a */
[----:B------:R-:W3:Y:S04]  /*0390*/  @!P2 LDG.E R27, desc[UR10][R10.64] ;  /* 0x0000000a0a1ba981 */ /* 0x000ee8000c1e1900 */
[----:B---3--:R-:W-:Y:S04]  /*03a0*/  STS [R20], R27 ;  /* 0x0000001b14007388 */ /* 0x008fe80000000800 */
[----:B--2---:R-:W-:Y:S01]  /*03b0*/  STS [R19], R26 ;  /* 0x0000001a13007388 */ /* 0x004fe20000000800 */
[----:B------:R-:W-:Y:S06]  /*03c0*/  BAR.SYNC.DEFER_BLOCKING 0x0 ;  /* 0x0000000000007b1d */ /* 0x000fec0000010000 */
[----:B------:R-:W-:Y:S04]  /*03d0*/  LDS R28, [R21] ;  /* 0x00000000151c7984 */ /* 0x000fe80000000800 */
[----:B------:R-:W1:Y:S04]  /*03e0*/  LDS.128 R12, [R22] ;  /* 0x00000000160c7984 */ /* 0x000e680000000c00 */
[----:B------:R-:W2:Y:S04]  /*03f0*/  LDS R29, [R21+0x80] ;  /* 0x00008000151d7984 */ /* 0x000ea80000000800 */
[----:B------:R-:W3:Y:S04]  /*0400*/  LDS R8, [R21+0x100] ;  /* 0x0001000015087984 */ /* 0x000ee80000000800 */
[----:B------:R-:W-:Y:S04]  /*0410*/  LDS R27, [R21+0x280] ;  /* 0x00028000151b7984 */ /* 0x000fe80000000800 */
[----:B------:R-:W-:Y:S01]  /*0420*/  LDS R26, [R21+0x780] ;  /* 0x00078000151a7984 */ /* 0x000fe20000000800 */
[----:B-1----:R-:W-:-:S03]  /*0430*/  FFMA R12, R12, R28, R23 ;  /* 0x0000001c0c0c7223 */ /* 0x002fc60000000017 */
[----:B------:R-:W-:Y:S01]  /*0440*/  LDS R23, [R21+0x300] ;  /* 0x0003000015177984 */ /* 0x000fe20000000800 */
[----:B--2---:R-:W-:-:S03]  /*0450*/  FFMA R29, R29, R13, R12 ;  /* 0x0000000d1d1d7223 */ /* 0x004fc6000000000c */
[----:B------:R-:W1:Y:S01]  /*0460*/  LDS R12, [R21+0x180] ;  /* 0x00018000150c7984 */ /* 0x000e620000000800 */
[----:B---3--:R-:W-:-:S03]  /*0470*/  FFMA R14, R8, R14, R29 ;  /* 0x0000000e080e7223 */ /* 0x008fc6000000001d */
[----:B------:R-:W-:Y:S04]  /*0480*/  LDS R13, [R21+0x200] ;  /* 0x00020000150d7984 */ /* 0x000fe80000000800 */
[----:B------:R-:W2:Y:S04]  /*0490*/  LDS.128 R8, [R22+0x10] ;  /* 0x0000100016087984 */ /* 0x000ea80000000c00 */
[----:B------:R-:W-:Y:S01]  /*04a0*/  LDS R29, [R21+0x480] ;  /* 0x00048000151d7984 */ /* 0x000fe20000000800 */
[----:B-1----:R-:W-:-:S04]  /*04b0*/  FFMA R15, R12, R15, R14 ;  /* 0x0000000f0c0f7223 */ /* 0x002fc8000000000e */
[----:B--2---:R-:W-:Y:S02]  /*04c0*/  FFMA R8, R8, R13, R15 ;  /* 0x0000000d08087223 */ /* 0x004fe4000000000f */
[----:B------:R-:W-:Y:S02]  /*04d0*/  LDS.128 R12, [R22+0x20] ;  /* 0x00002000160c7984 */ /* 0x000fe40000000c00 */
[----:B------:R-:W-:Y:S02]  /*04e0*/  FFMA R8, R27, R9, R8 ;  /* 0x000000091b087223 */ /* 0x000fe40000000008 */
[----:B------:R-:W1:Y:S04]  /*04f0*/  LDS R27, [R21+0x380] ;  /* 0x00038000151b7984 */ /* 0x000e680000000800 */
[----:B------:R-:W2:Y:S01]  /*0500*/  LDS R9, [R21+0x400] ;  /* 0x0004000015097984 */ /* 0x000ea20000000800 */
[----:B------:R-:W-:-:S03]  /*0510*/  FFMA R8, R23, R10, R8 ;  /* 0x0000000a17087223 */ /* 0x000fc60000000008 */
[----:B------:R-:W3:Y:S01]  /*0520*/  LDS R23, [R21+0x500] ;  /* 0x0005000015177984 */ /* 0x000ee20000000800 */
[----:B-1----:R-:W-:-:S04]  /*0530*/  FFMA R11, R27, R11, R8 ;  /* 0x0000000b1b0b7223 */ /* 0x002fc80000000008 */
[----:B--2---:R-:W-:Y:S02]  /*0540*/  FFMA R8, R12, R9, R11 ;  /* 0x000000090c087223 */ /* 0x004fe4000000000b */
[----:B------:R-:W1:Y:S02]  /*0550*/  LDS R12, [R21+0x580] ;  /* 0x00058000150c7984 */ /* 0x000e640000000800 */
[----:B------:R-:W-:Y:S02]  /*0560*/  FFMA R8, R29, R13, R8 ;  /* 0x0000000d1d087223 */ /* 0x000fe40000000008 */
[----:B------:R-:W-:Y:S02]  /*0570*/  LDS R13, [R21+0x600] ;  /* 0x00060000150d7984 */ /* 0x000fe40000000800 */
[----:B---3--:R-:W-:Y:S02]  /*0580*/  FFMA R27, R23, R14, R8 ;  /* 0x0000000e171b7223 */ /* 0x008fe40000000008 */
[----:B------:R-:W2:Y:S04]  /*0590*/  LDS.128 R8, [R22+0x30] ;  /* 0x0000300016087984 */ /* 0x000ea80000000c00 */
[----:B------:R-:W3:Y:S04]  /*05a0*/  LDS R29, [R21+0x680] ;  /* 0x00068000151d7984 */ /* 0x000ee80000000800 */
[----:B------:R-:W4:Y:S01]  /*05b0*/  LDS R23, [R21+0x700] ;  /* 0x0007000015177984 */ /* 0x000f220000000800 */
[----:B-1----:R-:W-:-:S04]  /*05c0*/  FFMA R15, R12, R15, R27 ;  /* 0x0000000f0c0f7223 */ /* 0x002fc8000000001b */
[----:B--2---:R-:W-:Y:S02]  /*05d0*/  FFMA R8, R8, R13, R15 ;  /* 0x0000000d08087223 */ /* 0x004fe4000000000f */
[----:B------:R-:W-:Y:S02]  /*05e0*/  LDS.128 R12, [R22+0x40] ;  /* 0x00004000160c7984 */ /* 0x000fe40000000c00 */
[----:B---3--:R-:W-:Y:S02]  /*05f0*/  FFMA R8, R29, R9, R8 ;  /* 0x000000091d087223 */ /* 0x008fe40000000008 */
[----:B------:R-:W1:Y:S04]  /*0600*/  LDS R9, [R21+0x800] ;  /* 0x0008000015097984 */ /* 0x000e680000000800 */
[----:B------:R-:W2:Y:S01]  /*0610*/  LDS R29, [R21+0x880] ;  /* 0x00088000151d7984 */ /* 0x000ea20000000800 */
[----:B----4-:R-:W-:-:S03]  /*0620*/  FFMA R27, R23, R10, R8 ;  /* 0x0000000a171b7223 */ /* 0x010fc60000000008 */
[----:B------:R-:W3:Y:S01]  /*0630*/  LDS R23, [R21+0x900] ;  /* 0x0009000015177984 */ /* 0x000ee20000000800 */
[----:B------:R-:W-:-:S03]  /*0640*/  FFMA R11, R26, R11, R27 ;  /* 0x0000000b1a0b7223 */ /* 0x000fc6000000001b */
[----:B------:R-:W4:Y:S01]  /*0650*/  LDS R26, [R21+0x980] ;  /* 0x00098000151a7984 */ /* 0x000f220000000800 */
[----:B-1----:R-:W-:-:S03]  /*0660*/  FFMA R12, R12, R9, R11 ;  /* 0x000000090c0c7223 */ /* 0x002fc6000000000b */
[----:B------:R-:W-:Y:S01]  /*0670*/  LDS.128 R8, [R22+0x50] ;  /* 0x0000500016087984 */ /* 0x000fe20000000c00 */
[----:B--2---:R-:W-:-:S03]  /*0680*/  FFMA R12, R29, R13, R12 ;  /* 0x0000000d1d0c7223 */ /* 0x004fc6000000000c */
[----:B------:R-:W1:Y:S04]  /*0690*/  LDS R13, [R21+0xa00] ;  /* 0x000a0000150d7984 */ /* 0x000e680000000800 */
[----:B------:R-:W2:Y:S01]  /*06a0*/  LDS R29, [R21+0xa80] ;  /* 0x000a8000151d7984 */ /* 0x000ea20000000800 */
[----:B---3--:R-:W-:-:S03]  /*06b0*/  FFMA R27, R23, R14, R12 ;  /* 0x0000000e171b7223 */ /* 0x008fc6000000000c */
[----:B------:R-:W3:Y:S01]  /*06c0*/  LDS R23, [R21+0xb00] ;  /* 0x000b000015177984 */ /* 0x000ee20000000800 */
[----:B----4-:R-:W-:-:S03]  /*06d0*/  FFMA R15, R26, R15, R27 ;  /* 0x0000000f1a0f7223 */ /* 0x010fc6000000001b */
[----:B------:R-:W4:Y:S04]  /*06e0*/  LDS R26, [R21+0xb80] ;  /* 0x000b8000151a7984 */ /* 0x000f280000000800 */
[----:B------:R-:W-:Y:S01]  /*06f0*/  LDS R27, [R21+0xc80] ;  /* 0x000c8000151b7984 */ /* 0x000fe20000000800 */
[----:B-1----:R-:W-:-:S03]  /*0700*/  FFMA R8, R8, R13, R15 ;  /* 0x0000000d08087223 */ /* 0x002fc6000000000f */
[----:B------:R-:W-:Y:S01]  /*0710*/  LDS.128 R12, [R22+0x60] ;  /* 0x00006000160c7984 */ /* 0x000fe20000000c00 */
[----:B--2---:R-:W-:-:S03]  /*0720*/  FFMA R8, R29, R9, R8 ;  /* 0x000000091d087223 */ /* 0x004fc60000000008 */
[----:B------:R-:W1:Y:S01]  /*0730*/  LDS R9, [R21+0xc00] ;  /* 0x000c000015097984 */ /* 0x000e620000000800 */
[----:B---3--:R-:W-:-:S04]  /*0740*/  FFMA R23, R23, R10, R8 ;  /* 0x0000000a17177223 */ /* 0x008fc80000000008 */
[----:B----4-:R-:W-:Y:S02]  /*0750*/  FFMA R11, R26, R11, R23 ;  /* 0x0000000b1a0b7223 */ /* 0x010fe40000000017 */
[----:B------:R-:W2:Y:S04]  /*0760*/  LDS R23, [R21+0xd00] ;  /* 0x000d000015177984 */ /* 0x000ea80000000800 */
[----:B------:R-:W3:Y:S01]  /*0770*/  LDS R26, [R21+0xd80] ;  /* 0x000d8000151a7984 */ /* 0x000ee20000000800 */
[----:B-1----:R-:W-:-:S03]  /*0780*/  FFMA R12, R12, R9, R11 ;  /* 0x000000090c0c7223 */ /* 0x002fc6000000000b */
[----:B------:R-:W-:Y:S01]  /*0790*/  LDS.128 R8, [R22+0x70] ;  /* 0x0000700016087984 */ /* 0x000fe20000000c00 */
[----:B------:R-:W-:-:S03]  /*07a0*/  FFMA R12, R27, R13, R12 ;  /* 0x0000000d1b0c7223 */ /* 0x000fc6000000000c */
[----:B------:R-:W1:Y:S01]  /*07b0*/  LDS R13, [R21+0xe00] ;  /* 0x000e0000150d7984 */ /* 0x000e620000000800 */
[----:B--2---:R-:W-:-:S03]  /*07c0*/  FFMA R23, R23, R14, R12 ;  /* 0x0000000e17177223 */ /* 0x004fc6000000000c */
[----:B------:R-:W2:Y:S04]  /*07d0*/  LDS R27, [R21+0xe80] ;  /* 0x000e8000151b7984 */ /* 0x000ea80000000800 */
[----:B------:R-:W4:Y:S01]  /*07e0*/  LDS R12, [R21+0xf00] ;  /* 0x000f0000150c7984 */ /* 0x000f220000000800 */
[----:B---3--:R-:W-:-:S03]  /*07f0*/  FFMA R15, R26, R15, R23 ;  /* 0x0000000f1a0f7223 */ /* 0x008fc60000000017 */
[----:B------:R-:W3:Y:S01]  /*0800*/  LDS R23, [R21+0xf80] ;  /* 0x000f800015177984 */ /* 0x000ee20000000800 */
[----:B------:R-:W-:-:S04]  /*0810*/  UIADD3 UR4, UPT, UPT, UR4, 0x20, URZ ;  /* 0x0000002004047890 */ /* 0x000fc8000fffe0ff */
[----:B------:R-:W-:Y:S01]  /*0820*/  UISETP.GE.AND UP0, UPT, UR4, UR8, UPT ;  /* 0x000000080400728c */ /* 0x000fe2000bf06270 */
[----:B------:R-:W-:Y:S02]  /*0830*/  IADD3 R6, PT, PT, R6, 0x20, RZ ;  /* 0x0000002006067810 */ /* 0x000fe40007ffe0ff */
[----:B------:R-:W-:Y:S02]  /*0840*/  IADD3 R7, PT, PT, R7, 0x20, RZ ;  /* 0x0000002007077810 */ /* 0x000fe40007ffe0ff */
[----:B------:R-:W-:Y:S02]  /*0850*/  IADD3 R16, PT, PT, R16, 0x20, RZ ;  /* 0x0000002010107810 */ /* 0x000fe40007ffe0ff */
[----:B0-----:R-:W-:Y:S01]  /*0860*/  LEA R17, R4, R17, 0x5 ;  /* 0x0000001104117211 */ /* 0x001fe200078e28ff */
[----:B-1----:R-:W-:-:S04]  /*0870*/  FFMA R8, R8, R13, R15 ;  /* 0x0000000d08087223 */ /* 0x002fc8000000000f */
[----:B--2---:R-:W-:-:S04]  /*0880*/  FFMA R9, R27, R9, R8 ;  /* 0x000000091b097223 */ /* 0x004fc80000000008 */
[----:B----4-:R-:W-:-:S04]  /*0890*/  FFMA R10, R12, R10, R9 ;  /* 0x0000000a0c0a7223 */ /* 0x010fc80000000009 */
[----:B---3--:R-:W-:Y:S01]  /*08a0*/  FFMA R23, R23, R11, R10 ;  /* 0x0000000b17177223 */ /* 0x008fe2000000000a */
[----:B------:R-:W-:Y:S06]  /*08b0*/  BAR.SYNC.DEFER_BLOCKING 0x0 ;  /* 0x0000000000007b1d */ /* 0x000fec0000010000 */
[----:B------:R-:W-:Y:S05]  /*08c0*/  BRA.U !UP0, `(.L_x_11) ;  /* 0xfffffff908907547 */ /* 0x000fea000b83ffff */
.L_x_10:
[----:B------:R-:W0:Y:S01]  /*08d0*/  LDCU.64 UR14, c[0x0][0x380] ;  /* 0x00007000ff0e77ac */ /* 0x000e220008000a00 */
[----:B------:R-:W-:Y:S01]  /*08e0*/  IADD3 R4, PT, PT, R0, UR7, RZ ;  /* 0x0000000700047c10 */ /* 0x000fe2000fffe0ff */
[----:B------:R-:W-:Y:S03]  /*08f0*/  BSSY.RECONVERGENT B0, `(.L_x_12) ;  /* 0x0000010000007945 */ /* 0x000fe60003800200 */
[----:B0-----:R-:W-:-:S04]  /*0900*/  ISETP.GE.AND P0, PT, R4, UR14, PT ;  /* 0x0000000e04007c0c */ /* 0x001fc8000bf06270 */
[----:B------:R-:W-:-:S13]  /*0910*/  ISETP.GE.OR P0, PT, R3, UR15, P0 ;  /* 0x0000000f03007c0c */ /* 0x000fda0008706670 */
[----:B------:R-:W-:Y:S05]  /*0920*/  @P0 BRA `(.L_x_13) ;  /* 0x0000000000300947 */ /* 0x000fea0003800000 */
[----:B------:R-:W0:Y:S01]  /*0930*/  LDCU UR4, c[0x0][0x3ac] ;  /* 0x00007580ff0477ac */ /* 0x000e220008000800 */
[----:B------:R-:W1:Y:S01]  /*0940*/  LDC.64 R6, c[0x0][0x3b0] ;  /* 0x0000ec00ff067b82 */ /* 0x000e620000000a00 */
[----:B------:R-:W2:Y:S01]  /*0950*/  LDCU UR13, c[0x0][0x3b8] ;  /* 0x00007700ff0d77ac */ /* 0x000ea20008000800 */
[----:B------:R-:W3:Y:S01]  /*0960*/  LDCU UR8, c[0x0][0x38c] ;  /* 0x00007180ff0877ac */ /* 0x000ee20008000800 */
[----:B0-----:R-:W-:Y:S01]  /*0970*/  FSETP.NEU.AND P0, PT, RZ, UR4, PT ;  /* 0x00000004ff007c0b */ /* 0x001fe2000bf0d000 */
[----:B--2---:R-:W-:Y:S02]  /*0980*/  IMAD R9, R3, UR13, R4 ;  /* 0x0000000d03097c24 */ /* 0x004fe4000f8e0204 */
[----:B---3--:R-:W-:Y:S02]  /*0990*/  FMUL R23, R23, UR8 ;  /* 0x0000000817177c20 */ /* 0x008fe40008400000 */
[----:B-1----:R-:W-:-:S08]  /*09a0*/  IMAD.WIDE R6, R9, 0x4, R6 ;  /* 0x0000000409067825 */ /* 0x002fd000078e0206 */
[----:B------:R-:W-:Y:S05]  /*09b0*/  @!P0 BRA `(.L_x_14) ;  /* 0x0000000000088947 */ /* 0x000fea0003800000 */
[----:B------:R-:W2:Y:S02]  /*09c0*/  LDG.E R4, desc[UR10][R6.64] ;  /* 0x0000000a06047981 */ /* 0x000ea4000c1e1900 */
[----:B--2---:R-:W-:-:S07]  /*09d0*/  FFMA R23, R4, UR4, R23 ;  /* 0x0000000404177c23 */ /* 0x004fce0008000017 */
.L_x_14:
[----:B------:R0:W-:Y:S02]  /*09e0*/  STG.E desc[UR10][R6.64], R23 ;  /* 0x0000001706007986 */ /* 0x0001e4000c10190a */
.L_x_13:
[----:B------:R-:W-:Y:S05]  /*09f0*/  BSYNC.RECONVERGENT B0 ;  /* 0x0000000000007941 */ /* 0x000fea0003800200 */
.L_x_12:
[----:B------:R-:W-:-:S04]  /*0a00*/  ULEA UR7, UR9, UR7, 0x5 ;  /* 0x0000000709077291 */ /* 0x000fc8000f8e28ff */
[----:B------:R-:W-:-:S09]  /*0a10*/  UISETP.GE.AND UP0, UPT, UR7, UR14, UPT ;  /* 0x0000000e0700728c */ /* 0x000fd2000bf06270 */
[----:B------:R-:W-:Y:S05]  /*0a20*/  BRA.U !UP0, `(.L_x_15) ;  /* 0xfffffff508f47547 */ /* 0x000fea000b83ffff */
.L_x_9:
[----:B------:R-:W1:Y:S01]  /*0a30*/  LDCU UR4, c[0x0][0x384] ;  /* 0x00007080ff0477ac */ /* 0x000e620008000800 */
[----:B------:R-:W-:-:S04]  /*0a40*/  ULEA UR5, UR12, UR5, 0x5 ;  /* 0x000000050c057291 */ /* 0x000fc8000f8e28ff */
[----:B-1----:R-:W-:-:S09]  /*0a50*/  UISETP.GE.AND UP0, UPT, UR5, UR4, UPT ;  /* 0x000000040500728c */ /* 0x002fd2000bf06270 */
[----:B------:R-:W-:Y:S05]  /*0a60*/  BRA.U !UP0, `(.L_x_16) ;  /* 0xfffffff508c87547 */ /* 0x000fea000b83ffff */
[----:B------:R-:W-:Y:S05]  /*0a70*/  EXIT ;  /* 0x000000000000794d */ /* 0x000fea0003800000 */
.L_x_17:
        /* <DEDUP_REMOVED lines=16> */
.L_x_19:


//--------------------- .nv.shared.dgemm          --------------------------
	.section	.nv.shared.dgemm,"aw",@nobits
	.sectionflags	@""
	.align	8
.nv.shared.dgemm:
	.zero		17408


//--------------------- .nv.shared.reserved.0     --------------------------
	.section	.nv.shared.reserved.0,"aw",@nobits
	.weak		__nv_reservedSMEM_offset_0_alias
	.size		__nv_reservedSMEM_offset_0_alias, 0, 64
	.other		__nv_reservedSMEM_offset_0_alias,@"STO_CUDA_RESERVED_SHARED STV_DEFAULT"
__nv_reservedSMEM_offset_0_alias:
	.zero		0
	.zero		64


//--------------------- .nv.shared.sgemm          --------------------------
	.section	.nv.shared.sgemm,"aw",@nobits
	.sectionflags	@""
	.align	4
.nv.shared.sgemm:
	.zero		9216


//--------------------- .nv.constant0.dgemm       --------------------------
	.section	.nv.constant0.dgemm,"a",@progbits
	.sectionflags	@""
	.align	4
.nv.constant0.dgemm:
	.zero		972


//--------------------- .nv.constant0.sgemm       --------------------------
	.section	.nv.constant0.sgemm,"a",@progbits
	.sectionflags	@""
	.align	4
.nv.constant0.sgemm:
	.zero		956


//--------------------- SYMBOLS --------------------------

	.type		.nv.reservedSmem.offset0,@object
	.size		.nv.reservedSmem.offset0,0x4
	.type		.nv.reservedSmem.cap,@object
	.size		.nv.reservedSmem.cap,0x4
